// auto-generated by cutlass_sweep.gemm — config: {"arch": "sm_100", "cluster_m": 4, "cluster_n": 4, "dtype": "fp16", "dtype_b": "fp16", "layout": "nt", "stages": 0, "tile_k": 128, "tile_m": 64, "tile_n": 256}
#include "cutlass/cutlass.h"
#include "cutlass/gemm/collective/collective_builder.hpp"
#include "cutlass/gemm/device/gemm_universal_adapter.h"
#include "cutlass/gemm/kernel/gemm_universal.hpp"
#include "cutlass/epilogue/collective/collective_builder.hpp"

using ElemA = cutlass::half_t;
using ElemB = cutlass::half_t;
using ElemCD = cutlass::half_t;
using Acc  = float;
using TileShape    = cute::Shape<cute::_64, cute::_256, cute::_128>;
using ClusterShape = cute::Shape<cute::_4, cute::_4, cute::_1>;

using CollectiveEpilogue = typename cutlass::epilogue::collective::CollectiveBuilder<
    cutlass::arch::Sm100, cutlass::arch::OpClassTensorOp,
    TileShape, ClusterShape,
    cutlass::epilogue::collective::EpilogueTileAuto,
    Acc, Acc,
    ElemCD, cutlass::layout::RowMajor, 128 / cutlass::sizeof_bits<ElemCD>::value,
    ElemCD, cutlass::layout::RowMajor, 128 / cutlass::sizeof_bits<ElemCD>::value,
    cutlass::epilogue::collective::EpilogueScheduleAuto
  >::CollectiveOp;

using CollectiveMainloop = typename cutlass::gemm::collective::CollectiveBuilder<
    cutlass::arch::Sm100, cutlass::arch::OpClassTensorOp,
    ElemA, cutlass::layout::RowMajor, 128 / cutlass::sizeof_bits<ElemA>::value,
    ElemB, cutlass::layout::ColumnMajor, 128 / cutlass::sizeof_bits<ElemB>::value,
    Acc,
    TileShape, ClusterShape,
    cutlass::gemm::collective::StageCountAutoCarveout<static_cast<int>(sizeof(typename CollectiveEpilogue::SharedStorage))>,
    cutlass::gemm::collective::KernelScheduleAuto
  >::CollectiveOp;

using GemmKernel = cutlass::gemm::kernel::GemmUniversal<
    cute::Shape<int,int,int,int>,
    CollectiveMainloop,
    CollectiveEpilogue
>;
using Gemm = cutlass::gemm::device::GemmUniversalAdapter<GemmKernel>;

// Force the device kernel symbol into the cubin without needing a host main.
auto* _anchor = &cutlass::device_kernel<GemmKernel>;


// ===== COMPILED SASS (sm_100a) =====

	.target	sm_100a

	.elftype	@"ET_EXEC"


//--------------------- .note.nv.tkinfo           --------------------------
	.section	.note.nv.tkinfo,"",@"SHT_NOTE"
	.sectionflags	@"SHF_NOTE_NV_TKINFO"
	.tkinfo
        /*0018*/ 	.word	0x00000002
        /*0030*/ 	.string	""
        /*0030*/ 	.string	"ptxas"
        /*0030*/ 	.string	"Cuda compilation tools, release 13.0, V13.0.88"
        /*0030*/ 	.string	"Build cuda_13.0.r13.0/compiler.36424714_0"
        /*0030*/ 	.string	"-arch sm_100a -m 64 "



//--------------------- .note.nv.cuinfo           --------------------------
	.section	.note.nv.cuinfo,"",@"SHT_NOTE"
	.sectionflags	@"SHF_NOTE_NV_CUINFO"
        /*0018*/ 	.short	0x0002
        /*001a*/ 	.short	0x0064
        /*001c*/ 	.short	0x0082
	.zero		2


//--------------------- .nv.info                  --------------------------
	.section	.nv.info,"",@"SHT_CUDA_INFO"
	.align	4


	//----- nvinfo : EIATTR_REGCOUNT
	.align		4
        /*0000*/ 	.byte	0x04, 0x2f
        /*0002*/ 	.short	(.L_19 - .L_18)
	.align		4
.L_18:
        /*0004*/ 	.word	index@(_ZN7cutlass13device_kernelINS_4gemm6kernel13GemmUniversalIN4cute5tupleIJiiiiEEENS1_10collective13CollectiveMmaINS1_35MainloopSm100TmaUmmaWarpSpecializedILi2ELi2ELi4ENS5_IJNS4_1CILi4EEESB_NSA_ILi1EEEEEEEENS5_IJNSA_ILi64EEENSA_ILi256EEENSA_ILi128EEEEEENS_6half_tENS5_IJlSC_lEEESJ_SK_NS4_8TiledMMAINS4_8MMA_AtomIJNS4_20SM100_MMA_F16BF16_SSISJ_SJ_fLi64ELi256ELNS4_4UMMA5MajorE0ELSP_0ELNSO_7ScaleInE0ELSQ_0EEEEEENS4_6LayoutINS5_IJSC_SC_SC_EEENS5_IJNSA_ILi0EEESV_SV_EEEEENS5_IJNS4_10UnderscoreESY_SY_EEEEENS4_23SM90_TMA_LOAD_MULTICASTENS4_14ComposedLayoutINS4_7SwizzleILi3ELi4ELi3EEENS4_18smem_ptr_flag_bitsILi16EEENST_INS5_IJNSA_ILi8EEESF_EEENS5_IJSF_SC_EEEEEEEvNS4_8identityES11_S1B_vS1C_EENS_8epilogue10collective18CollectiveEpilogueINS1E_23Sm100TmaWarpSpecializedILi4ELi2ELi32ELb1ELb0EEEJSI_NS5_IJNST_ISF_SC_EES1J_EEESJ_SK_SJ_SK_NS1E_6fusion15FusionCallbacksIS1I_NS1L_17LinearCombinationISJ_fSJ_fLNS_15FloatRoundStyleE2EEESI_S1K_JEEENS4_5SM1004TMEM4LOAD26SM100_TMEM_LOAD_16dp256b8xENS4_13SM90_TMA_LOADES1B_NS4_17SM75_U32x4_LDSM_NENS4_14SM90_TMA_STOREES1B_NS4_17SM90_U32x4_STSM_NENS4_39AutoVectorizingCopyWithAssumedAlignmentILi128EEEEEEvvEEEEvNT_6ParamsE)
        /*0008*/ 	.word	0x0000007a


	//----- nvinfo : EIATTR_FRAME_SIZE
	.align		4
.L_19:
        /*000c*/ 	.byte	0x04, 0x11
        /*000e*/ 	.short	(.L_21 - .L_20)
	.align		4
.L_20:
        /*0010*/ 	.word	index@($__internal_2_$__cuda_sm10x_tcgen05_guardrail_trap_unallocated_columns_being_dealloced)
        /*0014*/ 	.word	0x00000000


	//----- nvinfo : EIATTR_FRAME_SIZE
	.align		4
.L_21:
        /*0018*/ 	.byte	0x04, 0x11
        /*001a*/ 	.short	(.L_23 - .L_22)
	.align		4
.L_22:
        /*001c*/ 	.word	index@($__internal_1_$__cuda_sm10x_tcgen05_guardrail_trap_phase_invalid_during_alloc)
        /*0020*/ 	.word	0x00000000


	//----- nvinfo : EIATTR_FRAME_SIZE
	.align		4
.L_23:
        /*0024*/ 	.byte	0x04, 0x11
        /*0026*/ 	.short	(.L_25 - .L_24)
	.align		4
.L_24:
        /*0028*/ 	.word	index@($__internal_0_$__cuda_sm10x_tcgen05_guardrail_trap_col_being_dealloced_not_returned_by_alloc)
        /*002c*/ 	.word	0x00000000


	//----- nvinfo : EIATTR_FRAME_SIZE
	.align		4
.L_25:
        /*0030*/ 	.byte	0x04, 0x11
        /*0032*/ 	.short	(.L_27 - .L_26)
	.align		4
.L_26:
        /*0034*/ 	.word	index@(_ZN7cutlass13device_kernelINS_4gemm6kernel13GemmUniversalIN4cute5tupleIJiiiiEEENS1_10collective13CollectiveMmaINS1_35MainloopSm100TmaUmmaWarpSpecializedILi2ELi2ELi4ENS5_IJNS4_1CILi4EEESB_NSA_ILi1EEEEEEEENS5_IJNSA_ILi64EEENSA_ILi256EEENSA_ILi128EEEEEENS_6half_tENS5_IJlSC_lEEESJ_SK_NS4_8TiledMMAINS4_8MMA_AtomIJNS4_20SM100_MMA_F16BF16_SSISJ_SJ_fLi64ELi256ELNS4_4UMMA5MajorE0ELSP_0ELNSO_7ScaleInE0ELSQ_0EEEEEENS4_6LayoutINS5_IJSC_SC_SC_EEENS5_IJNSA_ILi0EEESV_SV_EEEEENS5_IJNS4_10UnderscoreESY_SY_EEEEENS4_23SM90_TMA_LOAD_MULTICASTENS4_14ComposedLayoutINS4_7SwizzleILi3ELi4ELi3EEENS4_18smem_ptr_flag_bitsILi16EEENST_INS5_IJNSA_ILi8EEESF_EEENS5_IJSF_SC_EEEEEEEvNS4_8identityES11_S1B_vS1C_EENS_8epilogue10collective18CollectiveEpilogueINS1E_23Sm100TmaWarpSpecializedILi4ELi2ELi32ELb1ELb0EEEJSI_NS5_IJNST_ISF_SC_EES1J_EEESJ_SK_SJ_SK_NS1E_6fusion15FusionCallbacksIS1I_NS1L_17LinearCombinationISJ_fSJ_fLNS_15FloatRoundStyleE2EEESI_S1K_JEEENS4_5SM1004TMEM4LOAD26SM100_TMEM_LOAD_16dp256b8xENS4_13SM90_TMA_LOADES1B_NS4_17SM75_U32x4_LDSM_NENS4_14SM90_TMA_STOREES1B_NS4_17SM90_U32x4_STSM_NENS4_39AutoVectorizingCopyWithAssumedAlignmentILi128EEEEEEvvEEEEvNT_6ParamsE)
        /*0038*/ 	.word	0x00000000


	//----- nvinfo : EIATTR_MIN_STACK_SIZE
	.align		4
.L_27:
        /*003c*/ 	.byte	0x04, 0x12
        /*003e*/ 	.short	(.L_29 - .L_28)
	.align		4
.L_28:
        /*0040*/ 	.word	index@(_ZN7cutlass13device_kernelINS_4gemm6kernel13GemmUniversalIN4cute5tupleIJiiiiEEENS1_10collective13CollectiveMmaINS1_35MainloopSm100TmaUmmaWarpSpecializedILi2ELi2ELi4ENS5_IJNS4_1CILi4EEESB_NSA_ILi1EEEEEEEENS5_IJNSA_ILi64EEENSA_ILi256EEENSA_ILi128EEEEEENS_6half_tENS5_IJlSC_lEEESJ_SK_NS4_8TiledMMAINS4_8MMA_AtomIJNS4_20SM100_MMA_F16BF16_SSISJ_SJ_fLi64ELi256ELNS4_4UMMA5MajorE0ELSP_0ELNSO_7ScaleInE0ELSQ_0EEEEEENS4_6LayoutINS5_IJSC_SC_SC_EEENS5_IJNSA_ILi0EEESV_SV_EEEEENS5_IJNS4_10UnderscoreESY_SY_EEEEENS4_23SM90_TMA_LOAD_MULTICASTENS4_14ComposedLayoutINS4_7SwizzleILi3ELi4ELi3EEENS4_18smem_ptr_flag_bitsILi16EEENST_INS5_IJNSA_ILi8EEESF_EEENS5_IJSF_SC_EEEEEEEvNS4_8identityES11_S1B_vS1C_EENS_8epilogue10collective18CollectiveEpilogueINS1E_23Sm100TmaWarpSpecializedILi4ELi2ELi32ELb1ELb0EEEJSI_NS5_IJNST_ISF_SC_EES1J_EEESJ_SK_SJ_SK_NS1E_6fusion15FusionCallbacksIS1I_NS1L_17LinearCombinationISJ_fSJ_fLNS_15FloatRoundStyleE2EEESI_S1K_JEEENS4_5SM1004TMEM4LOAD26SM100_TMEM_LOAD_16dp256b8xENS4_13SM90_TMA_LOADES1B_NS4_17SM75_U32x4_LDSM_NENS4_14SM90_TMA_STOREES1B_NS4_17SM90_U32x4_STSM_NENS4_39AutoVectorizingCopyWithAssumedAlignmentILi128EEEEEEvvEEEEvNT_6ParamsE)
        /*0044*/ 	.word	0x00000000
.L_29:


//--------------------- .nv.compat                --------------------------
	.section	.nv.compat,"",@"SHT_CUDA_COMPAT_INFO"
	.align	4
        /*0000*/ 	.byte	0x02, 0x09, 0x01, 0x00, 0x02, 0x02, 0x02, 0x00, 0x02, 0x05, 0x05, 0x00, 0x03, 0x07, 0x01, 0x01
        /*0010*/ 	.byte	0x02, 0x03, 0x01, 0x00, 0x02, 0x06, 0x01, 0x00, 0x04, 0x0b, 0x08, 0x00, 0x09, 0x00, 0x00, 0x00
        /*0020*/ 	.byte	0x00, 0x00, 0x00, 0x00


//--------------------- .nv.info._ZN7cutlass13device_kernelINS_4gemm6kernel13GemmUniversalIN4cute5tupleIJiiiiEEENS1_10collective13CollectiveMmaINS1_35MainloopSm100TmaUmmaWarpSpecializedILi2ELi2ELi4ENS5_IJNS4_1CILi4EEESB_NSA_ILi1EEEEEEEENS5_IJNSA_ILi64EEENSA_ILi256EEENSA_ILi128EEEEEENS_6half_tENS5_IJlSC_lEEESJ_SK_NS4_8TiledMMAINS4_8MMA_AtomIJNS4_20SM100_MMA_F16BF16_SSISJ_SJ_fLi64ELi256ELNS4_4UMMA5MajorE0ELSP_0ELNSO_7ScaleInE0ELSQ_0EEEEEENS4_6LayoutINS5_IJSC_SC_SC_EEENS5_IJNSA_ILi0EEESV_SV_EEEEENS5_IJNS4_10UnderscoreESY_SY_EEEEENS4_23SM90_TMA_LOAD_MULTICASTENS4_14ComposedLayoutINS4_7SwizzleILi3ELi4ELi3EEENS4_18smem_ptr_flag_bitsILi16EEENST_INS5_IJNSA_ILi8EEESF_EEENS5_IJSF_SC_EEEEEEEvNS4_8identityES11_S1B_vS1C_EENS_8epilogue10collective18CollectiveEpilogueINS1E_23Sm100TmaWarpSpecializedILi4ELi2ELi32ELb1ELb0EEEJSI_NS5_IJNST_ISF_SC_EES1J_EEESJ_SK_SJ_SK_NS1E_6fusion15FusionCallbacksIS1I_NS1L_17LinearCombinationISJ_fSJ_fLNS_15FloatRoundStyleE2EEESI_S1K_JEEENS4_5SM1004TMEM4LOAD26SM100_TMEM_LOAD_16dp256b8xENS4_13SM90_TMA_LOADES1B_NS4_17SM75_U32x4_LDSM_NENS4_14SM90_TMA_STOREES1B_NS4_17SM90_U32x4_STSM_NENS4_39AutoVectorizingCopyWithAssumedAlignmentILi128EEEEEEvvEEEEvNT_6ParamsE --------------------------
	.section	.nv.info._ZN7cutlass13device_kernelINS_4gemm6kernel13GemmUniversalIN4cute5tupleIJiiiiEEENS1_10collective13CollectiveMmaINS1_35MainloopSm100TmaUmmaWarpSpecializedILi2ELi2ELi4ENS5_IJNS4_1CILi4EEESB_NSA_ILi1EEEEEEEENS5_IJNSA_ILi64EEENSA_ILi256EEENSA_ILi128EEEEEENS_6half_tENS5_IJlSC_lEEESJ_SK_NS4_8TiledMMAINS4_8MMA_AtomIJNS4_20SM100_MMA_F16BF16_SSISJ_SJ_fLi64ELi256ELNS4_4UMMA5MajorE0ELSP_0ELNSO_7ScaleInE0ELSQ_0EEEEEENS4_6LayoutINS5_IJSC_SC_SC_EEENS5_IJNSA_ILi0EEESV_SV_EEEEENS5_IJNS4_10UnderscoreESY_SY_EEEEENS4_23SM90_TMA_LOAD_MULTICASTENS4_14ComposedLayoutINS4_7SwizzleILi3ELi4ELi3EEENS4_18smem_ptr_flag_bitsILi16EEENST_INS5_IJNSA_ILi8EEESF_EEENS5_IJSF_SC_EEEEEEEvNS4_8identityES11_S1B_vS1C_EENS_8epilogue10collective18CollectiveEpilogueINS1E_23Sm100TmaWarpSpecializedILi4ELi2ELi32ELb1ELb0EEEJSI_NS5_IJNST_ISF_SC_EES1J_EEESJ_SK_SJ_SK_NS1E_6fusion15FusionCallbacksIS1I_NS1L_17LinearCombinationISJ_fSJ_fLNS_15FloatRoundStyleE2EEESI_S1K_JEEENS4_5SM1004TMEM4LOAD26SM100_TMEM_LOAD_16dp256b8xENS4_13SM90_TMA_LOADES1B_NS4_17SM75_U32x4_LDSM_NENS4_14SM90_TMA_STOREES1B_NS4_17SM90_U32x4_STSM_NENS4_39AutoVectorizingCopyWithAssumedAlignmentILi128EEEEEEvvEEEEvNT_6ParamsE,"",@"SHT_CUDA_INFO"
	.sectionflags	@""
	.align	4


	//----- nvinfo : EIATTR_CUDA_API_VERSION
	.align		4
        /*0000*/ 	.byte	0x04, 0x37
        /*0002*/ 	.short	(.L_31 - .L_30)
.L_30:
        /*0004*/ 	.word	0x00000082


	//----- nvinfo : EIATTR_KPARAM_INFO
	.align		4
.L_31:
        /*0008*/ 	.byte	0x04, 0x17
        /*000a*/ 	.short	(.L_33 - .L_32)
.L_32:
        /*000c*/ 	.word	0x00000000
        /*0010*/ 	.short	0x0000
        /*0012*/ 	.short	0x0000
        /*0014*/ 	.byte	0x00, 0xf0, 0x01, 0x20


	//----- nvinfo : EIATTR_AT_ENTRY_FRAGMENTS
	.align		4
.L_33:
        /*0018*/ 	.byte	0x04, 0x4f
        /*001a*/ 	.short	(.L_35 - .L_34)


	//   ....[0]....
.L_34:
        /*001c*/ 	.word	0x00000006


	//----- nvinfo : EIATTR_RESERVED_SMEM_USED
	.align		4
.L_35:
        /*0020*/ 	.byte	0x01, 0x41
	.zero		2


	//----- nvinfo : EIATTR_SPARSE_MMA_MASK
	.align		4
        /*0024*/ 	.byte	0x03, 0x50
        /*0026*/ 	.short	0x0000


	//----- nvinfo : EIATTR_TCGEN05_1CTA_USED
	.align		4
        /*0028*/ 	.byte	0x01, 0x51
	.zero		2


	//----- nvinfo : EIATTR_MAXREG_COUNT
	.align		4
        /*002c*/ 	.byte	0x03, 0x1b
        /*002e*/ 	.short	0x00ff


	//----- nvinfo : EIATTR_NUM_BARRIERS
	.align		4
        /*0030*/ 	.byte	0x02, 0x4c
        /*0032*/ 	.byte	0x07
	.zero		1


	//----- nvinfo : EIATTR_EXTERNS
	.align		4
        /*0034*/ 	.byte	0x04, 0x0f
        /*0036*/ 	.short	(.L_37 - .L_36)


	//   ....[0]....
	.align		4
.L_36:
        /*0038*/ 	.word	index@(__assertfail)


	//----- nvinfo : EIATTR_MERCURY_ISA_VERSION
	.align		4
.L_37:
        /*003c*/ 	.byte	0x03, 0x5f
        /*003e*/ 	.short	0x0101


	//----- nvinfo : EIATTR_INT_WARP_WIDE_INSTR_OFFSETS
	.align		4
        /*0040*/ 	.byte	0x04, 0x31
        /*0042*/ 	.short	(.L_39 - .L_38)


	//   ....[0]....
.L_38:
        /*0044*/ 	.word	0x00004320


	//   ....[1]....
        /*0048*/ 	.word	0x00004340


	//   ....[2]....
        /*004c*/ 	.word	0x00004370


	//   ....[3]....
        /*0050*/ 	.word	0x00004eb0


	//   ....[4]....
        /*0054*/ 	.word	0x00004f20


	//   ....[5]....
        /*0058*/ 	.word	0x00005000


	//   ....[6]....
        /*005c*/ 	.word	0x00005080


	//   ....[7]....
        /*0060*/ 	.word	0x00005180


	//   ....[8]....
        /*0064*/ 	.word	0x00005200


	//   ....[9]....
        /*0068*/ 	.word	0x000052f0


	//   ....[10]....
        /*006c*/ 	.word	0x000053a0


	//----- nvinfo : EIATTR_COOP_GROUP_MASK_REGIDS
	.align		4
.L_39:
        /*0070*/ 	.byte	0x04, 0x29
        /*0072*/ 	.short	(.L_41 - .L_40)


	//   ....[0]....
.L_40:
        /*0074*/ 	.word	0xffffffff


	//   ....[1]....
        /*0078*/ 	.word	0xffffffff


	//   ....[2]....
        /*007c*/ 	.word	0xffffffff


	//   ....[3]....
        /*0080*/ 	.word	0xffffffff


	//   ....[4]....
        /*0084*/ 	.word	0xffffffff


	//   ....[5]....
        /*0088*/ 	.word	0xffffffff


	//   ....[6]....
        /*008c*/ 	.word	0xffffffff


	//   ....[7]....
        /*0090*/ 	.word	0xffffffff


	//   ....[8]....
        /*0094*/ 	.word	0xffffffff


	//   ....[9]....
        /*0098*/ 	.word	0xffffffff


	//   ....[10]....
        /*009c*/ 	.word	0xffffffff


	//   ....[11]....
        /*00a0*/ 	.word	0xffffffff


	//   ....[12]....
        /*00a4*/ 	.word	0xffffffff


	//   ....[13]....
        /*00a8*/ 	.word	0xffffffff


	//----- nvinfo : EIATTR_COOP_GROUP_INSTR_OFFSETS
	.align		4
.L_41:
        /*00ac*/ 	.byte	0x04, 0x28
        /*00ae*/ 	.short	(.L_43 - .L_42)


	//   ....[0]....
.L_42:
        /*00b0*/ 	.word	0x00000080


	//   ....[1]....
        /*00b4*/ 	.word	0x000004e0


	//   ....[2]....
        /*00b8*/ 	.word	0x00000650


	//   ....[3]....
        /*00bc*/ 	.word	0x000007f0


	//   ....[4]....
        /*00c0*/ 	.word	0x000008f0


	//   ....[5]....
        /*00c4*/ 	.word	0x00000a60


	//   ....[6]....
        /*00c8*/ 	.word	0x00000c00


	//   ....[7]....
        /*00cc*/ 	.word	0x00000db0


	//   ....[8]....
        /*00d0*/ 	.word	0x000025c0


	//   ....[9]....
        /*00d4*/ 	.word	0x00003350


	//   ....[10]....
        /*00d8*/ 	.word	0x00003560


	//   ....[11]....
        /*00dc*/ 	.word	0x00003590


	//   ....[12]....
        /*00e0*/ 	.word	0x00004200


	//   ....[13]....
        /*00e4*/ 	.word	0x00004430


	//----- nvinfo : EIATTR_VRC_CTA_INIT_COUNT
	.align		4
.L_43:
        /*00e8*/ 	.byte	0x02, 0x4a
        /*00ea*/ 	.byte	0x80
	.zero		1


	//----- nvinfo : EIATTR_SYSCALL_OFFSETS
	.align		4
        /*00ec*/ 	.byte	0x04, 0x46
        /*00ee*/ 	.short	(.L_45 - .L_44)


	//   ....[0]....
.L_44:
        /*00f0*/ 	.word	0x00006020


	//   ....[1]....
        /*00f4*/ 	.word	0x00006110


	//   ....[2]....
        /*00f8*/ 	.word	0x00006940


	//   ....[3]....
        /*00fc*/ 	.word	0x00007600


	//   ....[4]....
        /*0100*/ 	.word	0x00008270


	//   ....[5]....
        /*0104*/ 	.word	0x00008ee0


	//----- nvinfo : EIATTR_MBARRIER_INSTR_OFFSETS
	.align		4
.L_45:
        /*0108*/ 	.byte	0x04, 0x39
        /*010a*/ 	.short	(.L_47 - .L_46)


	//   ....[0]....
.L_46:
        /*010c*/ 	.word	0x00000600
        /*0110*/ 	.word	0x000000ff
        /*0114*/ 	.word	0x00000000
        /*0118*/ 	.short	0x0100
        /*011a*/ 	.byte	0x04
	.zero		1


	//   ....[1]....
        /*011c*/ 	.word	0x00000610
        /*0120*/ 	.word	0x000000ff
        /*0124*/ 	.word	0x00000010
        /*0128*/ 	.short	0x0100
        /*012a*/ 	.byte	0x04
	.zero		1


	//   ....[2]....
        /*012c*/ 	.word	0x00000620
        /*0130*/ 	.word	0x000000ff
        /*0134*/ 	.word	0x00000008
        /*0138*/ 	.short	0x0100
        /*013a*/ 	.byte	0x04
	.zero		1


	//   ....[3]....
        /*013c*/ 	.word	0x00000630
        /*0140*/ 	.word	0x000000ff
        /*0144*/ 	.word	0x00000018
        /*0148*/ 	.short	0x0100
        /*014a*/ 	.byte	0x04
	.zero		1


	//   ....[4]....
        /*014c*/ 	.word	0x00000760
        /*0150*/ 	.word	0x000000ff
        /*0154*/ 	.word	0x00000020
        /*0158*/ 	.short	0x0100
        /*015a*/ 	.byte	0x04
	.zero		1


	//   ....[5]....
        /*015c*/ 	.word	0x00000770
        /*0160*/ 	.word	0x000000ff
        /*0164*/ 	.word	0x00000040
        /*0168*/ 	.short	0x0100
        /*016a*/ 	.byte	0x04
	.zero		1


	//   ....[6]....
        /*016c*/ 	.word	0x00000780
        /*0170*/ 	.word	0x000000ff
        /*0174*/ 	.word	0x00000028
        /*0178*/ 	.short	0x0100
        /*017a*/ 	.byte	0x04
	.zero		1


	//   ....[7]....
        /*017c*/ 	.word	0x00000790
        /*0180*/ 	.word	0x000000ff
        /*0184*/ 	.word	0x00000048
        /*0188*/ 	.short	0x0100
        /*018a*/ 	.byte	0x04
	.zero		1


	//   ....[8]....
        /*018c*/ 	.word	0x000007a0
        /*0190*/ 	.word	0x000000ff
        /*0194*/ 	.word	0x00000030
        /*0198*/ 	.short	0x0100
        /*019a*/ 	.byte	0x04
	.zero		1


	//   ....[9]....
        /*019c*/ 	.word	0x000007b0
        /*01a0*/ 	.word	0x000000ff
        /*01a4*/ 	.word	0x00000050
        /*01a8*/ 	.short	0x0100
        /*01aa*/ 	.byte	0x04
	.zero		1


	//   ....[10]....
        /*01ac*/ 	.word	0x000007c0
        /*01b0*/ 	.word	0x000000ff
        /*01b4*/ 	.word	0x00000038
        /*01b8*/ 	.short	0x0100
        /*01ba*/ 	.byte	0x04
	.zero		1


	//   ....[11]....
        /*01bc*/ 	.word	0x000007d0
        /*01c0*/ 	.word	0x000000ff
        /*01c4*/ 	.word	0x00000058
        /*01c8*/ 	.short	0x0100
        /*01ca*/ 	.byte	0x04
	.zero		1


	//   ....[12]....
        /*01cc*/ 	.word	0x000008c0
        /*01d0*/ 	.word	0x000000ff
        /*01d4*/ 	.word	0x00000060
        /*01d8*/ 	.short	0x0100
        /*01da*/ 	.byte	0x06
	.zero		1


	//   ....[13]....
        /*01dc*/ 	.word	0x000008d0
        /*01e0*/ 	.word	0x000000ff
        /*01e4*/ 	.word	0x00000068
        /*01e8*/ 	.short	0x0100
        /*01ea*/ 	.byte	0x06
	.zero		1


	//   ....[14]....
        /*01ec*/ 	.word	0x00000a10
        /*01f0*/ 	.word	0x000000ff
        /*01f4*/ 	.word	0x00000070
        /*01f8*/ 	.short	0x0100
        /*01fa*/ 	.byte	0x06
	.zero		1


	//   ....[15]....
        /*01fc*/ 	.word	0x00000a20
        /*0200*/ 	.word	0x000000ff
        /*0204*/ 	.word	0x00000080
        /*0208*/ 	.short	0x0100
        /*020a*/ 	.byte	0x06
	.zero		1


	//   ....[16]....
        /*020c*/ 	.word	0x00000a30
        /*0210*/ 	.word	0x000000ff
        /*0214*/ 	.word	0x00000078
        /*0218*/ 	.short	0x0100
        /*021a*/ 	.byte	0x06
	.zero		1


	//   ....[17]....
        /*021c*/ 	.word	0x00000a40
        /*0220*/ 	.word	0x000000ff
        /*0224*/ 	.word	0x00000088
        /*0228*/ 	.short	0x0100
        /*022a*/ 	.byte	0x06
	.zero		1


	//   ....[18]....
        /*022c*/ 	.word	0x00000b70
        /*0230*/ 	.word	0x000000ff
        /*0234*/ 	.word	0x00000090
        /*0238*/ 	.short	0x0100
        /*023a*/ 	.byte	0x04
	.zero		1


	//   ....[19]....
        /*023c*/ 	.word	0x00000b80
        /*0240*/ 	.word	0x000000ff
        /*0244*/ 	.word	0x000000b0
        /*0248*/ 	.short	0x0100
        /*024a*/ 	.byte	0x04
	.zero		1


	//   ....[20]....
        /*024c*/ 	.word	0x00000b90
        /*0250*/ 	.word	0x000000ff
        /*0254*/ 	.word	0x00000098
        /*0258*/ 	.short	0x0100
        /*025a*/ 	.byte	0x04
	.zero		1


	//   ....[21]....
        /*025c*/ 	.word	0x00000ba0
        /*0260*/ 	.word	0x000000ff
        /*0264*/ 	.word	0x000000b8
        /*0268*/ 	.short	0x0100
        /*026a*/ 	.byte	0x04
	.zero		1


	//   ....[22]....
        /*026c*/ 	.word	0x00000bb0
        /*0270*/ 	.word	0x000000ff
        /*0274*/ 	.word	0x000000a0
        /*0278*/ 	.short	0x0100
        /*027a*/ 	.byte	0x04
	.zero		1


	//   ....[23]....
        /*027c*/ 	.word	0x00000bc0
        /*0280*/ 	.word	0x000000ff
        /*0284*/ 	.word	0x000000c0
        /*0288*/ 	.short	0x0100
        /*028a*/ 	.byte	0x04
	.zero		1


	//   ....[24]....
        /*028c*/ 	.word	0x00000bd0
        /*0290*/ 	.word	0x000000ff
        /*0294*/ 	.word	0x000000a8
        /*0298*/ 	.short	0x0100
        /*029a*/ 	.byte	0x04
	.zero		1


	//   ....[25]....
        /*029c*/ 	.word	0x00000be0
        /*02a0*/ 	.word	0x000000ff
        /*02a4*/ 	.word	0x000000c8
        /*02a8*/ 	.short	0x0100
        /*02aa*/ 	.byte	0x04
	.zero		1


	//   ....[26]....
        /*02ac*/ 	.word	0x00000cd0
        /*02b0*/ 	.word	0x000000ff
        /*02b4*/ 	.word	0x000000d0
        /*02b8*/ 	.short	0x0100
        /*02ba*/ 	.byte	0x04
	.zero		1


	//   ....[27]....
        /*02bc*/ 	.word	0x00000ce0
        /*02c0*/ 	.word	0x000000ff
        /*02c4*/ 	.word	0x000000e0
        /*02c8*/ 	.short	0x0100
        /*02ca*/ 	.byte	0x04
	.zero		1


	//   ....[28]....
        /*02cc*/ 	.word	0x00000cf0
        /*02d0*/ 	.word	0x000000ff
        /*02d4*/ 	.word	0x000000d8
        /*02d8*/ 	.short	0x0100
        /*02da*/ 	.byte	0x04
	.zero		1


	//   ....[29]....
        /*02dc*/ 	.word	0x00000d00
        /*02e0*/ 	.word	0x000000ff
        /*02e4*/ 	.word	0x000000e8
        /*02e8*/ 	.short	0x0100
        /*02ea*/ 	.byte	0x04
	.zero		1


	//   ....[30]....
        /*02ec*/ 	.word	0x00001bd0
        /*02f0*/ 	.word	0x00000003
        /*02f4*/ 	.word	0x000000e0
        /*02f8*/ 	.short	0x010a
        /*02fa*/ 	.byte	0xff
	.zero		1


	//   ....[31]....
        /*02fc*/ 	.word	0x00001c00
        /*0300*/ 	.word	0x00000003
        /*0304*/ 	.word	0x000000d0
        /*0308*/ 	.short	0x0101
        /*030a*/ 	.byte	0xff
	.zero		1


	//   ....[32]....
        /*030c*/ 	.word	0x00001ce0
        /*0310*/ 	.word	0x000000ff
        /*0314*/ 	.word	0x00000010
        /*0318*/ 	.short	0x010a
        /*031a*/ 	.byte	0x04
	.zero		1


	//   ....[33]....
        /*031c*/ 	.word	0x00001d60
        /*0320*/ 	.word	0x000000ff
        /*0324*/ 	.word	0x00000010
        /*0328*/ 	.short	0x010a
        /*032a*/ 	.byte	0x21
	.zero		1


	//   ....[34]....
        /*032c*/ 	.word	0x00001ea0
        /*0330*/ 	.word	0x000000ff
        /*0334*/ 	.word	0x00000010
        /*0338*/ 	.short	0x010a
        /*033a*/ 	.byte	0x04
	.zero		1


	//   ....[35]....
        /*033c*/ 	.word	0x00002150
        /*0340*/ 	.word	0x000000ff
        /*0344*/ 	.word	0x00000068
        /*0348*/ 	.short	0x0101
        /*034a*/ 	.byte	0x15
	.zero		1


	//   ....[36]....
        /*034c*/ 	.word	0x00002170
        /*0350*/ 	.word	0x000000ff
        /*0354*/ 	.word	0x00000010
        /*0358*/ 	.short	0x010a
        /*035a*/ 	.byte	0x04
	.zero		1


	//   ....[37]....
        /*035c*/ 	.word	0x000021f0
        /*0360*/ 	.word	0x000000ff
        /*0364*/ 	.word	0x00000010
        /*0368*/ 	.short	0x010a
        /*036a*/ 	.byte	0x21
	.zero		1


	//   ....[38]....
        /*036c*/ 	.word	0x00002330
        /*0370*/ 	.word	0x000000ff
        /*0374*/ 	.word	0x00000010
        /*0378*/ 	.short	0x010a
        /*037a*/ 	.byte	0x04
	.zero		1


	//   ....[39]....
        /*037c*/ 	.word	0x000025f0
        /*0380*/ 	.word	0x00000003
        /*0384*/ 	.word	0x00000070
        /*0388*/ 	.short	0x010a
        /*038a*/ 	.byte	0xff
	.zero		1


	//   ....[40]....
        /*038c*/ 	.word	0x00002740
        /*0390*/ 	.word	0x00000000
        /*0394*/ 	.word	0x00000000
        /*0398*/ 	.short	0x0101
        /*039a*/ 	.byte	0xff
	.zero		1


	//   ....[41]....
        /*039c*/ 	.word	0x00002cf0
        /*03a0*/ 	.word	0x000000ff
        /*03a4*/ 	.word	0x00000000
        /*03a8*/ 	.short	0x010a
        /*03aa*/ 	.byte	0x04
	.zero		1


	//   ....[42]....
        /*03ac*/ 	.word	0x00002d90
        /*03b0*/ 	.word	0x00000000
        /*03b4*/ 	.word	0x00000000
        /*03b8*/ 	.short	0x010a
        /*03ba*/ 	.byte	0xff
	.zero		1


	//   ....[43]....
        /*03bc*/ 	.word	0x00002eb0
        /*03c0*/ 	.word	0x00000002
        /*03c4*/ 	.word	0x000000d0
        /*03c8*/ 	.short	0x010a
        /*03ca*/ 	.byte	0xff
	.zero		1


	//   ....[44]....
        /*03cc*/ 	.word	0x00002f10
        /*03d0*/ 	.word	0x00000004
        /*03d4*/ 	.word	0x00000000
        /*03d8*/ 	.short	0x0101
        /*03da*/ 	.byte	0xff
	.zero		1


	//   ....[45]....
        /*03dc*/ 	.word	0x00002f30
        /*03e0*/ 	.word	0x000000ff
        /*03e4*/ 	.word	0x00000080
        /*03e8*/ 	.short	0x010a
        /*03ea*/ 	.byte	0x04
	.zero		1


	//   ....[46]....
        /*03ec*/ 	.word	0x00003050
        /*03f0*/ 	.word	0x00000002
        /*03f4*/ 	.word	0x00000070
        /*03f8*/ 	.short	0x010a
        /*03fa*/ 	.byte	0xff
	.zero		1


	//   ....[47]....
        /*03fc*/ 	.word	0x00003160
        /*0400*/ 	.word	0x00000002
        /*0404*/ 	.word	0x00000000
        /*0408*/ 	.short	0x0101
        /*040a*/ 	.byte	0xff
	.zero		1


	//   ....[48]....
        /*040c*/ 	.word	0x000031f0
        /*0410*/ 	.word	0x000000ff
        /*0414*/ 	.word	0x00000080
        /*0418*/ 	.short	0x0106
        /*041a*/ 	.byte	0x04
	.zero		1


	//   ....[49]....
        /*041c*/ 	.word	0x00003210
        /*0420*/ 	.word	0x000000ff
        /*0424*/ 	.word	0x00000080
        /*0428*/ 	.short	0x010a
        /*042a*/ 	.byte	0x04
	.zero		1


	//   ....[50]....
        /*042c*/ 	.word	0x000032a0
        /*0430*/ 	.word	0x000000ff
        /*0434*/ 	.word	0x00000080
        /*0438*/ 	.short	0x0106
        /*043a*/ 	.byte	0x07
	.zero		1


	//   ....[51]....
        /*043c*/ 	.word	0x000032e0
        /*0440*/ 	.word	0x00000000
        /*0444*/ 	.word	0x00000080
        /*0448*/ 	.short	0x010a
        /*044a*/ 	.byte	0xff
	.zero		1


	//   ....[52]....
        /*044c*/ 	.word	0x000038b0
        /*0450*/ 	.word	0x00000000
        /*0454*/ 	.word	0x00000070
        /*0458*/ 	.short	0x010a
        /*045a*/ 	.byte	0xff
	.zero		1


	//   ....[53]....
        /*045c*/ 	.word	0x000039b0
        /*0460*/ 	.word	0x00000003
        /*0464*/ 	.word	0x00000000
        /*0468*/ 	.short	0x0101
        /*046a*/ 	.byte	0xff
	.zero		1


	//   ....[54]....
        /*046c*/ 	.word	0x000039c0
        /*0470*/ 	.word	0x000000ff
        /*0474*/ 	.word	0x00000000
        /*0478*/ 	.short	0x010a
        /*047a*/ 	.byte	0x04
	.zero		1


	//   ....[55]....
        /*047c*/ 	.word	0x00003a40
        /*0480*/ 	.word	0x000000ff
        /*0484*/ 	.word	0x000000b0
        /*0488*/ 	.short	0x010a
        /*048a*/ 	.byte	0x2e
	.zero		1


	//   ....[56]....
        /*048c*/ 	.word	0x00003b20
        /*0490*/ 	.word	0x000000ff
        /*0494*/ 	.word	0x00000000
        /*0498*/ 	.short	0x010a
        /*049a*/ 	.byte	0x07
	.zero		1


	//   ....[57]....
        /*049c*/ 	.word	0x00003c60
        /*04a0*/ 	.word	0x000000ff
        /*04a4*/ 	.word	0x00000000
        /*04a8*/ 	.short	0x010a
        /*04aa*/ 	.byte	0x04
	.zero		1


	//   ....[58]....
        /*04ac*/ 	.word	0x00004030
        /*04b0*/ 	.word	0x000000ff
        /*04b4*/ 	.word	0x00000000
        /*04b8*/ 	.short	0x010a
        /*04ba*/ 	.byte	0x04
	.zero		1


	//   ....[59]....
        /*04bc*/ 	.word	0x000040c0
        /*04c0*/ 	.word	0x000000ff
        /*04c4*/ 	.word	0x00000000
        /*04c8*/ 	.short	0x010a
        /*04ca*/ 	.byte	0x05
	.zero		1


	//   ....[60]....
        /*04cc*/ 	.word	0x00004150
        /*04d0*/ 	.word	0x000000ff
        /*04d4*/ 	.word	0x00000000
        /*04d8*/ 	.short	0x010a
        /*04da*/ 	.byte	0x05
	.zero		1


	//   ....[61]....
        /*04dc*/ 	.word	0x000041e0
        /*04e0*/ 	.word	0x000000ff
        /*04e4*/ 	.word	0x00000000
        /*04e8*/ 	.short	0x010a
        /*04ea*/ 	.byte	0x04
	.zero		1


	//   ....[62]....
        /*04ec*/ 	.word	0x000046b0
        /*04f0*/ 	.word	0x0000000c
        /*04f4*/ 	.word	0x00000070
        /*04f8*/ 	.short	0x010a
        /*04fa*/ 	.byte	0xff
	.zero		1


	//   ....[63]....
        /*04fc*/ 	.word	0x00004820
        /*0500*/ 	.word	0x00000000
        /*0504*/ 	.word	0x00000000
        /*0508*/ 	.short	0x0101
        /*050a*/ 	.byte	0xff
	.zero		1


	//   ....[64]....
        /*050c*/ 	.word	0x00004cb0
        /*0510*/ 	.word	0x000000ff
        /*0514*/ 	.word	0x00000068
        /*0518*/ 	.short	0x010a
        /*051a*/ 	.byte	0x15
	.zero		1


	//   ....[65]....
        /*051c*/ 	.word	0x00004e30
        /*0520*/ 	.word	0x000000ff
        /*0524*/ 	.word	0x00000040
        /*0528*/ 	.short	0x010a
        /*052a*/ 	.byte	0x15
	.zero		1


	//   ....[66]....
        /*052c*/ 	.word	0x00004fb0
        /*0530*/ 	.word	0x000000ff
        /*0534*/ 	.word	0x00000020
        /*0538*/ 	.short	0x010b
        /*053a*/ 	.byte	0x15
	.zero		1


	//   ....[67]....
        /*053c*/ 	.word	0x00004fc0
        /*0540*/ 	.word	0x000000ff
        /*0544*/ 	.word	0x00000000
        /*0548*/ 	.short	0x0101
        /*054a*/ 	.byte	0x06
	.zero		1


	//   ....[68]....
        /*054c*/ 	.word	0x00004fd0
        /*0550*/ 	.word	0x000000ff
        /*0554*/ 	.word	0x00000048
        /*0558*/ 	.short	0x010a
        /*055a*/ 	.byte	0x15
	.zero		1


	//   ....[69]....
        /*055c*/ 	.word	0x00005130
        /*0560*/ 	.word	0x000000ff
        /*0564*/ 	.word	0x00000028
        /*0568*/ 	.short	0x010b
        /*056a*/ 	.byte	0x15
	.zero		1


	//   ....[70]....
        /*056c*/ 	.word	0x00005140
        /*0570*/ 	.word	0x000000ff
        /*0574*/ 	.word	0x00000000
        /*0578*/ 	.short	0x0101
        /*057a*/ 	.byte	0x06
	.zero		1


	//   ....[71]....
        /*057c*/ 	.word	0x00005150
        /*0580*/ 	.word	0x000000ff
        /*0584*/ 	.word	0x00000050
        /*0588*/ 	.short	0x010a
        /*058a*/ 	.byte	0x15
	.zero		1


	//   ....[72]....
        /*058c*/ 	.word	0x000052a0
        /*0590*/ 	.word	0x000000ff
        /*0594*/ 	.word	0x00000030
        /*0598*/ 	.short	0x010b
        /*059a*/ 	.byte	0x15
	.zero		1


	//   ....[73]....
        /*059c*/ 	.word	0x000052b0
        /*05a0*/ 	.word	0x000000ff
        /*05a4*/ 	.word	0x00000000
        /*05a8*/ 	.short	0x0101
        /*05aa*/ 	.byte	0x06
	.zero		1


	//   ....[74]....
        /*05ac*/ 	.word	0x000052c0
        /*05b0*/ 	.word	0x000000ff
        /*05b4*/ 	.word	0x00000058
        /*05b8*/ 	.short	0x010a
        /*05ba*/ 	.byte	0x15
	.zero		1


	//   ....[75]....
        /*05bc*/ 	.word	0x000054b0
        /*05c0*/ 	.word	0x000000ff
        /*05c4*/ 	.word	0x00000038
        /*05c8*/ 	.short	0x010b
        /*05ca*/ 	.byte	0x15
	.zero		1


	//   ....[76]....
        /*05cc*/ 	.word	0x000054c0
        /*05d0*/ 	.word	0x000000ff
        /*05d4*/ 	.word	0x00000000
        /*05d8*/ 	.short	0x0101
        /*05da*/ 	.byte	0x25
	.zero		1


	//   ....[77]....
        /*05dc*/ 	.word	0x000054f0
        /*05e0*/ 	.word	0x000000ff
        /*05e4*/ 	.word	0x00000040
        /*05e8*/ 	.short	0x010a
        /*05ea*/ 	.byte	0x15
	.zero		1


	//   ....[78]....
        /*05ec*/ 	.word	0x00005510
        /*05f0*/ 	.word	0x000000ff
        /*05f4*/ 	.word	0x00000048
        /*05f8*/ 	.short	0x010a
        /*05fa*/ 	.byte	0x15
	.zero		1


	//   ....[79]....
        /*05fc*/ 	.word	0x00005530
        /*0600*/ 	.word	0x000000ff
        /*0604*/ 	.word	0x00000050
        /*0608*/ 	.short	0x010a
        /*060a*/ 	.byte	0x15
	.zero		1


	//   ....[80]....
        /*060c*/ 	.word	0x00005570
        /*0610*/ 	.word	0x00000000
        /*0614*/ 	.word	0x00000058
        /*0618*/ 	.short	0x010a
        /*061a*/ 	.byte	0xff
	.zero		1


	//   ....[81]....
        /*061c*/ 	.word	0x000058b0
        /*0620*/ 	.word	0x00000003
        /*0624*/ 	.word	0x00000070
        /*0628*/ 	.short	0x010a
        /*062a*/ 	.byte	0xff
	.zero		1


	//   ....[82]....
        /*062c*/ 	.word	0x00005a30
        /*0630*/ 	.word	0x00000000
        /*0634*/ 	.word	0x00000000
        /*0638*/ 	.short	0x0101
        /*063a*/ 	.byte	0xff
	.zero		1


	//   ....[83]....
        /*063c*/ 	.word	0x000065b0
        /*0640*/ 	.word	0x000000ff
        /*0644*/ 	.word	0x00000020
        /*0648*/ 	.short	0x010a
        /*064a*/ 	.byte	0x2c
	.zero		1


	//   ....[84]....
        /*064c*/ 	.word	0x00006600
        /*0650*/ 	.word	0x00000064
        /*0654*/ 	.word	0x00000090
        /*0658*/ 	.short	0x010a
        /*065a*/ 	.byte	0xff
	.zero		1


	//   ....[85]....
        /*065c*/ 	.word	0x00006720
        /*0660*/ 	.word	0x000000ff
        /*0664*/ 	.word	0x00000020
        /*0668*/ 	.short	0x010a
        /*066a*/ 	.byte	0x2c
	.zero		1


	//   ....[86]....
        /*066c*/ 	.word	0x00006820
        /*0670*/ 	.word	0x00000064
        /*0674*/ 	.word	0x00000090
        /*0678*/ 	.short	0x010a
        /*067a*/ 	.byte	0xff
	.zero		1


	//   ....[87]....
        /*067c*/ 	.word	0x00007320
        /*0680*/ 	.word	0x00000000
        /*0684*/ 	.word	0x00000000
        /*0688*/ 	.short	0x0101
        /*068a*/ 	.byte	0xff
	.zero		1


	//   ....[88]....
        /*068c*/ 	.word	0x00007330
        /*0690*/ 	.word	0x00000003
        /*0694*/ 	.word	0x00000020
        /*0698*/ 	.short	0x010a
        /*069a*/ 	.byte	0xff
	.zero		1


	//   ....[89]....
        /*069c*/ 	.word	0x00007400
        /*06a0*/ 	.word	0x00000003
        /*06a4*/ 	.word	0x00000020
        /*06a8*/ 	.short	0x010a
        /*06aa*/ 	.byte	0xff
	.zero		1


	//   ....[90]....
        /*06ac*/ 	.word	0x00007f90
        /*06b0*/ 	.word	0x0000003f
        /*06b4*/ 	.word	0x00000000
        /*06b8*/ 	.short	0x0101
        /*06ba*/ 	.byte	0xff
	.zero		1


	//   ....[91]....
        /*06bc*/ 	.word	0x00007fb0
        /*06c0*/ 	.word	0x00000067
        /*06c4*/ 	.word	0x00000020
        /*06c8*/ 	.short	0x010a
        /*06ca*/ 	.byte	0xff
	.zero		1


	//   ....[92]....
        /*06cc*/ 	.word	0x00008070
        /*06d0*/ 	.word	0x00000067
        /*06d4*/ 	.word	0x00000020
        /*06d8*/ 	.short	0x010a
        /*06da*/ 	.byte	0xff
	.zero		1


	//   ....[93]....
        /*06dc*/ 	.word	0x00008c00
        /*06e0*/ 	.word	0x0000003f
        /*06e4*/ 	.word	0x00000000
        /*06e8*/ 	.short	0x0101
        /*06ea*/ 	.byte	0xff
	.zero		1


	//   ....[94]....
        /*06ec*/ 	.word	0x00008c20
        /*06f0*/ 	.word	0x00000070
        /*06f4*/ 	.word	0x00000020
        /*06f8*/ 	.short	0x010a
        /*06fa*/ 	.byte	0xff
	.zero		1


	//   ....[95]....
        /*06fc*/ 	.word	0x00008ce0
        /*0700*/ 	.word	0x00000070
        /*0704*/ 	.word	0x00000020
        /*0708*/ 	.short	0x010a
        /*070a*/ 	.byte	0xff
	.zero		1


	//   ....[96]....
        /*070c*/ 	.word	0x00009040
        /*0710*/ 	.word	0x000000ff
        /*0714*/ 	.word	0x00000000
        /*0718*/ 	.short	0x0101
        /*071a*/ 	.byte	0x04
	.zero		1


	//   ....[97]....
        /*071c*/ 	.word	0x000098d0
        /*0720*/ 	.word	0x00000002
        /*0724*/ 	.word	0x00000000
        /*0728*/ 	.short	0x0101
        /*072a*/ 	.byte	0xff
	.zero		1


	//   ....[98]....
        /*072c*/ 	.word	0x00009b70
        /*0730*/ 	.word	0x000000ff
        /*0734*/ 	.word	0x00000000
        /*0738*/ 	.short	0x0101
        /*073a*/ 	.byte	0x06
	.zero		1


	//   ....[99]....
        /*073c*/ 	.word	0x00009b90
        /*0740*/ 	.word	0x00000003
        /*0744*/ 	.word	0x000000e0
        /*0748*/ 	.short	0x010a
        /*074a*/ 	.byte	0xff
	.zero		1


	//   ....[100]....
        /*074c*/ 	.word	0x00009bf0
        /*0750*/ 	.word	0x00000000
        /*0754*/ 	.word	0x00000010
        /*0758*/ 	.short	0x010a
        /*075a*/ 	.byte	0xff
	.zero		1


	//   ....[101]....
        /*075c*/ 	.word	0x00009c50
        /*0760*/ 	.word	0x00000000
        /*0764*/ 	.word	0x00000010
        /*0768*/ 	.short	0x010a
        /*076a*/ 	.byte	0xff
	.zero		1


	//   ....[102]....
        /*076c*/ 	.word	0x00009ca0
        /*0770*/ 	.word	0x00000003
        /*0774*/ 	.word	0x00000070
        /*0778*/ 	.short	0x010a
        /*077a*/ 	.byte	0xff
	.zero		1


	//   ....[103]....
        /*077c*/ 	.word	0x00009d00
        /*0780*/ 	.word	0x00000000
        /*0784*/ 	.word	0x00000000
        /*0788*/ 	.short	0x010a
        /*078a*/ 	.byte	0xff
	.zero		1


	//   ....[104]....
        /*078c*/ 	.word	0x00009d50
        /*0790*/ 	.word	0x00000002
        /*0794*/ 	.word	0x000000d0
        /*0798*/ 	.short	0x010a
        /*079a*/ 	.byte	0xff
	.zero		1


	//   ....[105]....
        /*079c*/ 	.word	0x00009db0
        /*07a0*/ 	.word	0x00000002
        /*07a4*/ 	.word	0x00000080
        /*07a8*/ 	.short	0x010a
        /*07aa*/ 	.byte	0xff
	.zero		1


	//   ....[106]....
        /*07ac*/ 	.word	0x00009e00
        /*07b0*/ 	.word	0x00000002
        /*07b4*/ 	.word	0x00000070
        /*07b8*/ 	.short	0x010a
        /*07ba*/ 	.byte	0xff
	.zero		1


	//   ....[107]....
        /*07bc*/ 	.word	0x00009e60
        /*07c0*/ 	.word	0x00000000
        /*07c4*/ 	.word	0x00000080
        /*07c8*/ 	.short	0x010a
        /*07ca*/ 	.byte	0xff
	.zero		1


	//   ....[108]....
        /*07cc*/ 	.word	0x00009eb0
        /*07d0*/ 	.word	0x00000000
        /*07d4*/ 	.word	0x00000070
        /*07d8*/ 	.short	0x010a
        /*07da*/ 	.byte	0xff
	.zero		1


	//   ....[109]....
        /*07dc*/ 	.word	0x00009f10
        /*07e0*/ 	.word	0x00000003
        /*07e4*/ 	.word	0x000000b0
        /*07e8*/ 	.short	0x010a
        /*07ea*/ 	.byte	0xff
	.zero		1


	//   ....[110]....
        /*07ec*/ 	.word	0x00009f70
        /*07f0*/ 	.word	0x00000000
        /*07f4*/ 	.word	0x00000000
        /*07f8*/ 	.short	0x010a
        /*07fa*/ 	.byte	0xff
	.zero		1


	//   ....[111]....
        /*07fc*/ 	.word	0x00009fd0
        /*0800*/ 	.word	0x00000000
        /*0804*/ 	.word	0x00000000
        /*0808*/ 	.short	0x010a
        /*080a*/ 	.byte	0xff
	.zero		1


	//   ....[112]....
        /*080c*/ 	.word	0x0000a030
        /*0810*/ 	.word	0x00000000
        /*0814*/ 	.word	0x00000000
        /*0818*/ 	.short	0x010a
        /*081a*/ 	.byte	0xff
	.zero		1


	//   ....[113]....
        /*081c*/ 	.word	0x0000a090
        /*0820*/ 	.word	0x00000000
        /*0824*/ 	.word	0x00000000
        /*0828*/ 	.short	0x010a
        /*082a*/ 	.byte	0xff
	.zero		1


	//   ....[114]....
        /*082c*/ 	.word	0x0000a0f0
        /*0830*/ 	.word	0x00000000
        /*0834*/ 	.word	0x00000000
        /*0838*/ 	.short	0x010a
        /*083a*/ 	.byte	0xff
	.zero		1


	//   ....[115]....
        /*083c*/ 	.word	0x0000a140
        /*0840*/ 	.word	0x0000000c
        /*0844*/ 	.word	0x00000070
        /*0848*/ 	.short	0x010a
        /*084a*/ 	.byte	0xff
	.zero		1


	//   ....[116]....
        /*084c*/ 	.word	0x0000a1a0
        /*0850*/ 	.word	0x00000000
        /*0854*/ 	.word	0x00000068
        /*0858*/ 	.short	0x010a
        /*085a*/ 	.byte	0xff
	.zero		1


	//   ....[117]....
        /*085c*/ 	.word	0x0000a200
        /*0860*/ 	.word	0x00000000
        /*0864*/ 	.word	0x00000040
        /*0868*/ 	.short	0x010a
        /*086a*/ 	.byte	0xff
	.zero		1


	//   ....[118]....
        /*086c*/ 	.word	0x0000a260
        /*0870*/ 	.word	0x00000000
        /*0874*/ 	.word	0x00000048
        /*0878*/ 	.short	0x010a
        /*087a*/ 	.byte	0xff
	.zero		1


	//   ....[119]....
        /*087c*/ 	.word	0x0000a2c0
        /*0880*/ 	.word	0x00000000
        /*0884*/ 	.word	0x00000050
        /*0888*/ 	.short	0x010a
        /*088a*/ 	.byte	0xff
	.zero		1


	//   ....[120]....
        /*088c*/ 	.word	0x0000a320
        /*0890*/ 	.word	0x00000000
        /*0894*/ 	.word	0x00000058
        /*0898*/ 	.short	0x010a
        /*089a*/ 	.byte	0xff
	.zero		1


	//   ....[121]....
        /*089c*/ 	.word	0x0000a380
        /*08a0*/ 	.word	0x00000000
        /*08a4*/ 	.word	0x00000040
        /*08a8*/ 	.short	0x010a
        /*08aa*/ 	.byte	0xff
	.zero		1


	//   ....[122]....
        /*08ac*/ 	.word	0x0000a3e0
        /*08b0*/ 	.word	0x00000000
        /*08b4*/ 	.word	0x00000048
        /*08b8*/ 	.short	0x010a
        /*08ba*/ 	.byte	0xff
	.zero		1


	//   ....[123]....
        /*08bc*/ 	.word	0x0000a440
        /*08c0*/ 	.word	0x00000000
        /*08c4*/ 	.word	0x00000050
        /*08c8*/ 	.short	0x010a
        /*08ca*/ 	.byte	0xff
	.zero		1


	//   ....[124]....
        /*08cc*/ 	.word	0x0000a490
        /*08d0*/ 	.word	0x00000003
        /*08d4*/ 	.word	0x00000070
        /*08d8*/ 	.short	0x010a
        /*08da*/ 	.byte	0xff
	.zero		1


	//   ....[125]....
        /*08dc*/ 	.word	0x0000a4f0
        /*08e0*/ 	.word	0x00000000
        /*08e4*/ 	.word	0x00000020
        /*08e8*/ 	.short	0x010a
        /*08ea*/ 	.byte	0xff
	.zero		1


	//   ....[126]....
        /*08ec*/ 	.word	0x0000a540
        /*08f0*/ 	.word	0x00000064
        /*08f4*/ 	.word	0x00000090
        /*08f8*/ 	.short	0x010a
        /*08fa*/ 	.byte	0xff
	.zero		1


	//   ....[127]....
        /*08fc*/ 	.word	0x0000a590
        /*0900*/ 	.word	0x00000003
        /*0904*/ 	.word	0x00000020
        /*0908*/ 	.short	0x010a
        /*090a*/ 	.byte	0xff
	.zero		1


	//   ....[128]....
        /*090c*/ 	.word	0x0000a5e0
        /*0910*/ 	.word	0x00000067
        /*0914*/ 	.word	0x00000020
        /*0918*/ 	.short	0x010a
        /*091a*/ 	.byte	0xff
	.zero		1


	//   ....[129]....
        /*091c*/ 	.word	0x0000a630
        /*0920*/ 	.word	0x00000070
        /*0924*/ 	.word	0x00000020
        /*0928*/ 	.short	0x010a
        /*092a*/ 	.byte	0xff
	.zero		1


	//----- nvinfo : EIATTR_NUM_MBARRIERS
	.align		4
.L_47:
        /*092c*/ 	.byte	0x03, 0x38
        /*092e*/ 	.short	0x001e


	//----- nvinfo : EIATTR_EXIT_INSTR_OFFSETS
	.align		4
        /*0930*/ 	.byte	0x04, 0x1c
        /*0932*/ 	.short	(.L_49 - .L_48)


	//   ....[0]....
.L_48:
        /*0934*/ 	.word	0x00002dc0


	//   ....[1]....
        /*0938*/ 	.word	0x000032b0


	//   ....[2]....
        /*093c*/ 	.word	0x00003310


	//   ....[3]....
        /*0940*/ 	.word	0x00004440


	//   ....[4]....
        /*0944*/ 	.word	0x000055a0


	//   ....[5]....
        /*0948*/ 	.word	0x000055e0


	//   ....[6]....
        /*094c*/ 	.word	0x00009a70


	//   ....[7]....
        /*0950*/ 	.word	0x00009ae0


	//   ....[8]....
        /*0954*/ 	.word	0x00009b10


	//   ....[9]....
        /*0958*/ 	.word	0x00009b80


	//----- nvinfo : EIATTR_MAX_THREADS
	.align		4
.L_49:
        /*095c*/ 	.byte	0x04, 0x05
        /*095e*/ 	.short	(.L_51 - .L_50)
.L_50:
        /*0960*/ 	.word	0x00000100
        /*0964*/ 	.word	0x00000001
        /*0968*/ 	.word	0x00000001


	//----- nvinfo : EIATTR_CRS_STACK_SIZE
	.align		4
.L_51:
        /*096c*/ 	.byte	0x04, 0x1e
        /*096e*/ 	.short	(.L_53 - .L_52)
.L_52:
        /*0970*/ 	.word	0x00000000


	//----- nvinfo : EIATTR_CBANK_PARAM_SIZE
	.align		4
.L_53:
        /*0974*/ 	.byte	0x03, 0x19
        /*0976*/ 	.short	0x0800


	//----- nvinfo : EIATTR_PARAM_CBANK
	.align		4
        /*0978*/ 	.byte	0x04, 0x0a
        /*097a*/ 	.short	(.L_55 - .L_54)
	.align		4
.L_54:
        /*097c*/ 	.word	index@(.nv.constant0._ZN7cutlass13device_kernelINS_4gemm6kernel13GemmUniversalIN4cute5tupleIJiiiiEEENS1_10collective13CollectiveMmaINS1_35MainloopSm100TmaUmmaWarpSpecializedILi2ELi2ELi4ENS5_IJNS4_1CILi4EEESB_NSA_ILi1EEEEEEEENS5_IJNSA_ILi64EEENSA_ILi256EEENSA_ILi128EEEEEENS_6half_tENS5_IJlSC_lEEESJ_SK_NS4_8TiledMMAINS4_8MMA_AtomIJNS4_20SM100_MMA_F16BF16_SSISJ_SJ_fLi64ELi256ELNS4_4UMMA5MajorE0ELSP_0ELNSO_7ScaleInE0ELSQ_0EEEEEENS4_6LayoutINS5_IJSC_SC_SC_EEENS5_IJNSA_ILi0EEESV_SV_EEEEENS5_IJNS4_10UnderscoreESY_SY_EEEEENS4_23SM90_TMA_LOAD_MULTICASTENS4_14ComposedLayoutINS4_7SwizzleILi3ELi4ELi3EEENS4_18smem_ptr_flag_bitsILi16EEENST_INS5_IJNSA_ILi8EEESF_EEENS5_IJSF_SC_EEEEEEEvNS4_8identityES11_S1B_vS1C_EENS_8epilogue10collective18CollectiveEpilogueINS1E_23Sm100TmaWarpSpecializedILi4ELi2ELi32ELb1ELb0EEEJSI_NS5_IJNST_ISF_SC_EES1J_EEESJ_SK_SJ_SK_NS1E_6fusion15FusionCallbacksIS1I_NS1L_17LinearCombinationISJ_fSJ_fLNS_15FloatRoundStyleE2EEESI_S1K_JEEENS4_5SM1004TMEM4LOAD26SM100_TMEM_LOAD_16dp256b8xENS4_13SM90_TMA_LOADES1B_NS4_17SM75_U32x4_LDSM_NENS4_14SM90_TMA_STOREES1B_NS4_17SM90_U32x4_STSM_NENS4_39AutoVectorizingCopyWithAssumedAlignmentILi128EEEEEEvvEEEEvNT_6ParamsE)
        /*0980*/ 	.short	0x0380
        /*0982*/ 	.short	0x0800


	//----- nvinfo : EIATTR_SW_WAR
	.align		4
.L_55:
        /*0984*/ 	.byte	0x04, 0x36
        /*0986*/ 	.short	(.L_57 - .L_56)
.L_56:
        /*0988*/ 	.word	0x00000008
.L_57:


//--------------------- .nv.callgraph             --------------------------
	.section	.nv.callgraph,"",@"SHT_CUDA_CALLGRAPH"
	.align	4
	.sectionentsize	8
	.align		4
        /*0000*/ 	.word	0x00000000
	.align		4
        /*0004*/ 	.word	0xffffffff
	.align		4
        /*0008*/ 	.word	index@(_ZN7cutlass13device_kernelINS_4gemm6kernel13GemmUniversalIN4cute5tupleIJiiiiEEENS1_10collective13CollectiveMmaINS1_35MainloopSm100TmaUmmaWarpSpecializedILi2ELi2ELi4ENS5_IJNS4_1CILi4EEESB_NSA_ILi1EEEEEEEENS5_IJNSA_ILi64EEENSA_ILi256EEENSA_ILi128EEEEEENS_6half_tENS5_IJlSC_lEEESJ_SK_NS4_8TiledMMAINS4_8MMA_AtomIJNS4_20SM100_MMA_F16BF16_SSISJ_SJ_fLi64ELi256ELNS4_4UMMA5MajorE0ELSP_0ELNSO_7ScaleInE0ELSQ_0EEEEEENS4_6LayoutINS5_IJSC_SC_SC_EEENS5_IJNSA_ILi0EEESV_SV_EEEEENS5_IJNS4_10UnderscoreESY_SY_EEEEENS4_23SM90_TMA_LOAD_MULTICASTENS4_14ComposedLayoutINS4_7SwizzleILi3ELi4ELi3EEENS4_18smem_ptr_flag_bitsILi16EEENST_INS5_IJNSA_ILi8EEESF_EEENS5_IJSF_SC_EEEEEEEvNS4_8identityES11_S1B_vS1C_EENS_8epilogue10collective18CollectiveEpilogueINS1E_23Sm100TmaWarpSpecializedILi4ELi2ELi32ELb1ELb0EEEJSI_NS5_IJNST_ISF_SC_EES1J_EEESJ_SK_SJ_SK_NS1E_6fusion15FusionCallbacksIS1I_NS1L_17LinearCombinationISJ_fSJ_fLNS_15FloatRoundStyleE2EEESI_S1K_JEEENS4_5SM1004TMEM4LOAD26SM100_TMEM_LOAD_16dp256b8xENS4_13SM90_TMA_LOADES1B_NS4_17SM75_U32x4_LDSM_NENS4_14SM90_TMA_STOREES1B_NS4_17SM90_U32x4_STSM_NENS4_39AutoVectorizingCopyWithAssumedAlignmentILi128EEEEEEvvEEEEvNT_6ParamsE)
	.align		4
        /*000c*/ 	.word	index@(__assertfail)
	.align		4
        /*0010*/ 	.word	0x00000000
	.align		4
        /*0014*/ 	.word	0xfffffffe
	.align		4
        /*0018*/ 	.word	0x00000000
	.align		4
        /*001c*/ 	.word	0xfffffffd
	.align		4
        /*0020*/ 	.word	0x00000000
	.align		4
        /*0024*/ 	.word	0xfffffffc


//--------------------- .nv.constant4             --------------------------
	.section	.nv.constant4,"a",@progbits
	.align	8
	.align		8
.nv.constant4:
        /*0000*/ 	.dword	__assertfail
	.align		8
        /*0008*/ 	.dword	__unnamed_1
	.align		8
        /*0010*/ 	.dword	__unnamed_2
	.align		8
        /*0018*/ 	.dword	_ZN40_INTERNAL_cb70d1d9_4_k_cu_90de4a44_355824cuda3std3__45__cpo5beginE
	.align		8
        /*0020*/ 	.dword	_ZN40_INTERNAL_cb70d1d9_4_k_cu_90de4a44_355824cuda3std3__45__cpo3endE
	.align		8
        /*0028*/ 	.dword	_ZN40_INTERNAL_cb70d1d9_4_k_cu_90de4a44_355824cuda3std3__45__cpo6cbeginE
	.align		8
        /*0030*/ 	.dword	_ZN40_INTERNAL_cb70d1d9_4_k_cu_90de4a44_355824cuda3std3__45__cpo4cendE
	.align		8
        /*0038*/ 	.dword	_ZN40_INTERNAL_cb70d1d9_4_k_cu_90de4a44_355824cuda3std3__442_GLOBAL__N__cb70d1d9_4_k_cu_90de4a44_355826ignoreE
	.align		8
        /*0040*/ 	.dword	_ZN40_INTERNAL_cb70d1d9_4_k_cu_90de4a44_355824cuda3std3__419piecewise_constructE
	.align		8
        /*0048*/ 	.dword	_ZN40_INTERNAL_cb70d1d9_4_k_cu_90de4a44_355824cuda3std3__48in_placeE
	.align		8
        /*0050*/ 	.dword	_ZN40_INTERNAL_cb70d1d9_4_k_cu_90de4a44_355824cuda3std6ranges3__45__cpo4swapE
	.align		8
        /*0058*/ 	.dword	_ZN40_INTERNAL_cb70d1d9_4_k_cu_90de4a44_355824cuda3std6ranges3__45__cpo9iter_moveE
	.align		8
        /*0060*/ 	.dword	_ZN40_INTERNAL_cb70d1d9_4_k_cu_90de4a44_355824cute7productE
	.align		8
        /*0068*/ 	.dword	_ZN40_INTERNAL_cb70d1d9_4_k_cu_90de4a44_355824cute1_E
	.align		8
        /*0070*/ 	.dword	$str$25
	.align		8
        /*0078*/ 	.dword	$str$26
	.align		8
        /*0080*/ 	.dword	$str$27
	.align		8
        /*0088*/ 	.dword	$str$28


//--------------------- .text._ZN7cutlass13device_kernelINS_4gemm6kernel13GemmUniversalIN4cute5tupleIJiiiiEEENS1_10collective13CollectiveMmaINS1_35MainloopSm100TmaUmmaWarpSpecializedILi2ELi2ELi4ENS5_IJNS4_1CILi4EEESB_NSA_ILi1EEEEEEEENS5_IJNSA_ILi64EEENSA_ILi256EEENSA_ILi128EEEEEENS_6half_tENS5_IJlSC_lEEESJ_SK_NS4_8TiledMMAINS4_8MMA_AtomIJNS4_20SM100_MMA_F16BF16_SSISJ_SJ_fLi64ELi256ELNS4_4UMMA5MajorE0ELSP_0ELNSO_7ScaleInE0ELSQ_0EEEEEENS4_6LayoutINS5_IJSC_SC_SC_EEENS5_IJNSA_ILi0EEESV_SV_EEEEENS5_IJNS4_10UnderscoreESY_SY_EEEEENS4_23SM90_TMA_LOAD_MULTICASTENS4_14ComposedLayoutINS4_7SwizzleILi3ELi4ELi3EEENS4_18smem_ptr_flag_bitsILi16EEENST_INS5_IJNSA_ILi8EEESF_EEENS5_IJSF_SC_EEEEEEEvNS4_8identityES11_S1B_vS1C_EENS_8epilogue10collective18CollectiveEpilogueINS1E_23Sm100TmaWarpSpecializedILi4ELi2ELi32ELb1ELb0EEEJSI_NS5_IJNST_ISF_SC_EES1J_EEESJ_SK_SJ_SK_NS1E_6fusion15FusionCallbacksIS1I_NS1L_17LinearCombinationISJ_fSJ_fLNS_15FloatRoundStyleE2EEESI_S1K_JEEENS4_5SM1004TMEM4LOAD26SM100_TMEM_LOAD_16dp256b8xENS4_13SM90_TMA_LOADES1B_NS4_17SM75_U32x4_LDSM_NENS4_14SM90_TMA_STOREES1B_NS4_17SM90_U32x4_STSM_NENS4_39AutoVectorizingCopyWithAssumedAlignmentILi128EEEEEEvvEEEEvNT_6ParamsE --------------------------
	.section	.text._ZN7cutlass13device_kernelINS_4gemm6kernel13GemmUniversalIN4cute5tupleIJiiiiEEENS1_10collective13CollectiveMmaINS1_35MainloopSm100TmaUmmaWarpSpecializedILi2ELi2ELi4ENS5_IJNS4_1CILi4EEESB_NSA_ILi1EEEEEEEENS5_IJNSA_ILi64EEENSA_ILi256EEENSA_ILi128EEEEEENS_6half_tENS5_IJlSC_lEEESJ_SK_NS4_8TiledMMAINS4_8MMA_AtomIJNS4_20SM100_MMA_F16BF16_SSISJ_SJ_fLi64ELi256ELNS4_4UMMA5MajorE0ELSP_0ELNSO_7ScaleInE0ELSQ_0EEEEEENS4_6LayoutINS5_IJSC_SC_SC_EEENS5_IJNSA_ILi0EEESV_SV_EEEEENS5_IJNS4_10UnderscoreESY_SY_EEEEENS4_23SM90_TMA_LOAD_MULTICASTENS4_14ComposedLayoutINS4_7SwizzleILi3ELi4ELi3EEENS4_18smem_ptr_flag_bitsILi16EEENST_INS5_IJNSA_ILi8EEESF_EEENS5_IJSF_SC_EEEEEEEvNS4_8identityES11_S1B_vS1C_EENS_8epilogue10collective18CollectiveEpilogueINS1E_23Sm100TmaWarpSpecializedILi4ELi2ELi32ELb1ELb0EEEJSI_NS5_IJNST_ISF_SC_EES1J_EEESJ_SK_SJ_SK_NS1E_6fusion15FusionCallbacksIS1I_NS1L_17LinearCombinationISJ_fSJ_fLNS_15FloatRoundStyleE2EEESI_S1K_JEEENS4_5SM1004TMEM4LOAD26SM100_TMEM_LOAD_16dp256b8xENS4_13SM90_TMA_LOADES1B_NS4_17SM75_U32x4_LDSM_NENS4_14SM90_TMA_STOREES1B_NS4_17SM90_U32x4_STSM_NENS4_39AutoVectorizingCopyWithAssumedAlignmentILi128EEEEEEvvEEEEvNT_6ParamsE,"ax",@progbits
	.align	128
.text._ZN7cutlass13device_kernelINS_4gemm6kernel13GemmUniversalIN4cute5tupleIJiiiiEEENS1_10collective13CollectiveMmaINS1_35MainloopSm100TmaUmmaWarpSpecializedILi2ELi2ELi4ENS5_IJNS4_1CILi4EEESB_NSA_ILi1EEEEEEEENS5_IJNSA_ILi64EEENSA_ILi256EEENSA_ILi128EEEEEENS_6half_tENS5_IJlSC_lEEESJ_SK_NS4_8TiledMMAINS4_8MMA_AtomIJNS4_20SM100_MMA_F16BF16_SSISJ_SJ_fLi64ELi256ELNS4_4UMMA5MajorE0ELSP_0ELNSO_7ScaleInE0ELSQ_0EEEEEENS4_6LayoutINS5_IJSC_SC_SC_EEENS5_IJNSA_ILi0EEESV_SV_EEEEENS5_IJNS4_10UnderscoreESY_SY_EEEEENS4_23SM90_TMA_LOAD_MULTICASTENS4_14ComposedLayoutINS4_7SwizzleILi3ELi4ELi3EEENS4_18smem_ptr_flag_bitsILi16EEENST_INS5_IJNSA_ILi8EEESF_EEENS5_IJSF_SC_EEEEEEEvNS4_8identityES11_S1B_vS1C_EENS_8epilogue10collective18CollectiveEpilogueINS1E_23Sm100TmaWarpSpecializedILi4ELi2ELi32ELb1ELb0EEEJSI_NS5_IJNST_ISF_SC_EES1J_EEESJ_SK_SJ_SK_NS1E_6fusion15FusionCallbacksIS1I_NS1L_17LinearCombinationISJ_fSJ_fLNS_15FloatRoundStyleE2EEESI_S1K_JEEENS4_5SM1004TMEM4LOAD26SM100_TMEM_LOAD_16dp256b8xENS4_13SM90_TMA_LOADES1B_NS4_17SM75_U32x4_LDSM_NENS4_14SM90_TMA_STOREES1B_NS4_17SM90_U32x4_STSM_NENS4_39AutoVectorizingCopyWithAssumedAlignmentILi128EEEEEEvvEEEEvNT_6ParamsE:
        .type           _ZN7cutlass13device_kernelINS_4gemm6kernel13GemmUniversalIN4cute5tupleIJiiiiEEENS1_10collective13CollectiveMmaINS1_35MainloopSm100TmaUmmaWarpSpecializedILi2ELi2ELi4ENS5_IJNS4_1CILi4EEESB_NSA_ILi1EEEEEEEENS5_IJNSA_ILi64EEENSA_ILi256EEENSA_ILi128EEEEEENS_6half_tENS5_IJlSC_lEEESJ_SK_NS4_8TiledMMAINS4_8MMA_AtomIJNS4_20SM100_MMA_F16BF16_SSISJ_SJ_fLi64ELi256ELNS4_4UMMA5MajorE0ELSP_0ELNSO_7ScaleInE0ELSQ_0EEEEEENS4_6LayoutINS5_IJSC_SC_SC_EEENS5_IJNSA_ILi0EEESV_SV_EEEEENS5_IJNS4_10UnderscoreESY_SY_EEEEENS4_23SM90_TMA_LOAD_MULTICASTENS4_14ComposedLayoutINS4_7SwizzleILi3ELi4ELi3EEENS4_18smem_ptr_flag_bitsILi16EEENST_INS5_IJNSA_ILi8EEESF_EEENS5_IJSF_SC_EEEEEEEvNS4_8identityES11_S1B_vS1C_EENS_8epilogue10collective18CollectiveEpilogueINS1E_23Sm100TmaWarpSpecializedILi4ELi2ELi32ELb1ELb0EEEJSI_NS5_IJNST_ISF_SC_EES1J_EEESJ_SK_SJ_SK_NS1E_6fusion15FusionCallbacksIS1I_NS1L_17LinearCombinationISJ_fSJ_fLNS_15FloatRoundStyleE2EEESI_S1K_JEEENS4_5SM1004TMEM4LOAD26SM100_TMEM_LOAD_16dp256b8xENS4_13SM90_TMA_LOADES1B_NS4_17SM75_U32x4_LDSM_NENS4_14SM90_TMA_STOREES1B_NS4_17SM90_U32x4_STSM_NENS4_39AutoVectorizingCopyWithAssumedAlignmentILi128EEEEEEvvEEEEvNT_6ParamsE,@function
        .size           _ZN7cutlass13device_kernelINS_4gemm6kernel13GemmUniversalIN4cute5tupleIJiiiiEEENS1_10collective13CollectiveMmaINS1_35MainloopSm100TmaUmmaWarpSpecializedILi2ELi2ELi4ENS5_IJNS4_1CILi4EEESB_NSA_ILi1EEEEEEEENS5_IJNSA_ILi64EEENSA_ILi256EEENSA_ILi128EEEEEENS_6half_tENS5_IJlSC_lEEESJ_SK_NS4_8TiledMMAINS4_8MMA_AtomIJNS4_20SM100_MMA_F16BF16_SSISJ_SJ_fLi64ELi256ELNS4_4UMMA5MajorE0ELSP_0ELNSO_7ScaleInE0ELSQ_0EEEEEENS4_6LayoutINS5_IJSC_SC_SC_EEENS5_IJNSA_ILi0EEESV_SV_EEEEENS5_IJNS4_10UnderscoreESY_SY_EEEEENS4_23SM90_TMA_LOAD_MULTICASTENS4_14ComposedLayoutINS4_7SwizzleILi3ELi4ELi3EEENS4_18smem_ptr_flag_bitsILi16EEENST_INS5_IJNSA_ILi8EEESF_EEENS5_IJSF_SC_EEEEEEEvNS4_8identityES11_S1B_vS1C_EENS_8epilogue10collective18CollectiveEpilogueINS1E_23Sm100TmaWarpSpecializedILi4ELi2ELi32ELb1ELb0EEEJSI_NS5_IJNST_ISF_SC_EES1J_EEESJ_SK_SJ_SK_NS1E_6fusion15FusionCallbacksIS1I_NS1L_17LinearCombinationISJ_fSJ_fLNS_15FloatRoundStyleE2EEESI_S1K_JEEENS4_5SM1004TMEM4LOAD26SM100_TMEM_LOAD_16dp256b8xENS4_13SM90_TMA_LOADES1B_NS4_17SM75_U32x4_LDSM_NENS4_14SM90_TMA_STOREES1B_NS4_17SM90_U32x4_STSM_NENS4_39AutoVectorizingCopyWithAssumedAlignmentILi128EEEEEEvvEEEEvNT_6ParamsE,(.L_x_181 - _ZN7cutlass13device_kernelINS_4gemm6kernel13GemmUniversalIN4cute5tupleIJiiiiEEENS1_10collective13CollectiveMmaINS1_35MainloopSm100TmaUmmaWarpSpecializedILi2ELi2ELi4ENS5_IJNS4_1CILi4EEESB_NSA_ILi1EEEEEEEENS5_IJNSA_ILi64EEENSA_ILi256EEENSA_ILi128EEEEEENS_6half_tENS5_IJlSC_lEEESJ_SK_NS4_8TiledMMAINS4_8MMA_AtomIJNS4_20SM100_MMA_F16BF16_SSISJ_SJ_fLi64ELi256ELNS4_4UMMA5MajorE0ELSP_0ELNSO_7ScaleInE0ELSQ_0EEEEEENS4_6LayoutINS5_IJSC_SC_SC_EEENS5_IJNSA_ILi0EEESV_SV_EEEEENS5_IJNS4_10UnderscoreESY_SY_EEEEENS4_23SM90_TMA_LOAD_MULTICASTENS4_14ComposedLayoutINS4_7SwizzleILi3ELi4ELi3EEENS4_18smem_ptr_flag_bitsILi16EEENST_INS5_IJNSA_ILi8EEESF_EEENS5_IJSF_SC_EEEEEEEvNS4_8identityES11_S1B_vS1C_EENS_8epilogue10collective18CollectiveEpilogueINS1E_23Sm100TmaWarpSpecializedILi4ELi2ELi32ELb1ELb0EEEJSI_NS5_IJNST_ISF_SC_EES1J_EEESJ_SK_SJ_SK_NS1E_6fusion15FusionCallbacksIS1I_NS1L_17LinearCombinationISJ_fSJ_fLNS_15FloatRoundStyleE2EEESI_S1K_JEEENS4_5SM1004TMEM4LOAD26SM100_TMEM_LOAD_16dp256b8xENS4_13SM90_TMA_LOADES1B_NS4_17SM75_U32x4_LDSM_NENS4_14SM90_TMA_STOREES1B_NS4_17SM90_U32x4_STSM_NENS4_39AutoVectorizingCopyWithAssumedAlignmentILi128EEEEEEvvEEEEvNT_6ParamsE)
        .other          _ZN7cutlass13device_kernelINS_4gemm6kernel13GemmUniversalIN4cute5tupleIJiiiiEEENS1_10collective13CollectiveMmaINS1_35MainloopSm100TmaUmmaWarpSpecializedILi2ELi2ELi4ENS5_IJNS4_1CILi4EEESB_NSA_ILi1EEEEEEEENS5_IJNSA_ILi64EEENSA_ILi256EEENSA_ILi128EEEEEENS_6half_tENS5_IJlSC_lEEESJ_SK_NS4_8TiledMMAINS4_8MMA_AtomIJNS4_20SM100_MMA_F16BF16_SSISJ_SJ_fLi64ELi256ELNS4_4UMMA5MajorE0ELSP_0ELNSO_7ScaleInE0ELSQ_0EEEEEENS4_6LayoutINS5_IJSC_SC_SC_EEENS5_IJNSA_ILi0EEESV_SV_EEEEENS5_IJNS4_10UnderscoreESY_SY_EEEEENS4_23SM90_TMA_LOAD_MULTICASTENS4_14ComposedLayoutINS4_7SwizzleILi3ELi4ELi3EEENS4_18smem_ptr_flag_bitsILi16EEENST_INS5_IJNSA_ILi8EEESF_EEENS5_IJSF_SC_EEEEEEEvNS4_8identityES11_S1B_vS1C_EENS_8epilogue10collective18CollectiveEpilogueINS1E_23Sm100TmaWarpSpecializedILi4ELi2ELi32ELb1ELb0EEEJSI_NS5_IJNST_ISF_SC_EES1J_EEESJ_SK_SJ_SK_NS1E_6fusion15FusionCallbacksIS1I_NS1L_17LinearCombinationISJ_fSJ_fLNS_15FloatRoundStyleE2EEESI_S1K_JEEENS4_5SM1004TMEM4LOAD26SM100_TMEM_LOAD_16dp256b8xENS4_13SM90_TMA_LOADES1B_NS4_17SM75_U32x4_LDSM_NENS4_14SM90_TMA_STOREES1B_NS4_17SM90_U32x4_STSM_NENS4_39AutoVectorizingCopyWithAssumedAlignmentILi128EEEEEEvvEEEEvNT_6ParamsE,@"STO_CUDA_ENTRY STV_DEFAULT"
_ZN7cutlass13device_kernelINS_4gemm6kernel13GemmUniversalIN4cute5tupleIJiiiiEEENS1_10collective13CollectiveMmaINS1_35MainloopSm100TmaUmmaWarpSpecializedILi2ELi2ELi4ENS5_IJNS4_1CILi4EEESB_NSA_ILi1EEEEEEEENS5_IJNSA_ILi64EEENSA_ILi256EEENSA_ILi128EEEEEENS_6half_tENS5_IJlSC_lEEESJ_SK_NS4_8TiledMMAINS4_8MMA_AtomIJNS4_20SM100_MMA_F16BF16_SSISJ_SJ_fLi64ELi256ELNS4_4UMMA5MajorE0ELSP_0ELNSO_7ScaleInE0ELSQ_0EEEEEENS4_6LayoutINS5_IJSC_SC_SC_EEENS5_IJNSA_ILi0EEESV_SV_EEEEENS5_IJNS4_10UnderscoreESY_SY_EEEEENS4_23SM90_TMA_LOAD_MULTICASTENS4_14ComposedLayoutINS4_7SwizzleILi3ELi4ELi3EEENS4_18smem_ptr_flag_bitsILi16EEENST_INS5_IJNSA_ILi8EEESF_EEENS5_IJSF_SC_EEEEEEEvNS4_8identityES11_S1B_vS1C_EENS_8epilogue10collective18CollectiveEpilogueINS1E_23Sm100TmaWarpSpecializedILi4ELi2ELi32ELb1ELb0EEEJSI_NS5_IJNST_ISF_SC_EES1J_EEESJ_SK_SJ_SK_NS1E_6fusion15FusionCallbacksIS1I_NS1L_17LinearCombinationISJ_fSJ_fLNS_15FloatRoundStyleE2EEESI_S1K_JEEENS4_5SM1004TMEM4LOAD26SM100_TMEM_LOAD_16dp256b8xENS4_13SM90_TMA_LOADES1B_NS4_17SM75_U32x4_LDSM_NENS4_14SM90_TMA_STOREES1B_NS4_17SM90_U32x4_STSM_NENS4_39AutoVectorizingCopyWithAssumedAlignmentILi128EEEEEEvvEEEEvNT_6ParamsE:
[----:B------:R-:W1:Y:S01]  /*0000*/  LDC R1, c[0x0][0x37c] ;  /* 0x0000df00ff017b82 */ /* 0x000e620000000800 */
[----:B------:R-:W2:Y:S01]  /*0010*/  S2R R96, SR_TID.X ;  /* 0x0000000000607919 */ /* 0x000ea20000002100 */
[----:B------:R-:W3:Y:S01]  /*0020*/  LDCU.64 UR8, c[0x0][0x890] ;  /* 0x00011200ff0877ac */ /* 0x000ee20008000a00 */
[----:B------:R-:W-:Y:S02]  /*0030*/  PRMT R85, RZ, 0x7610, R85 ;  /* 0x00007610ff557816 */ /* 0x000fe40000000055 */
[----:B------:R-:W-:Y:S02]  /*0040*/  ELECT P4, URZ, PT ;  /* 0x0000000000ff782f */ /* 0x000fe40003880000 */
[----:B---3--:R-:W-:-:S04]  /*0050*/  ISETP.NE.U32.AND P0, PT, RZ, UR8, PT ;  /* 0x00000008ff007c0c */ /* 0x008fc8000bf05070 */
[----:B------:R-:W-:Y:S02]  /*0060*/  ISETP.NE.AND.EX P1, PT, RZ, UR9, PT, P0 ;  /* 0x00000009ff007c0c */ /* 0x000fe4000bf25300 */
[----:B--2---:R-:W-:-:S05]  /*0070*/  SHF.R.U32.HI R86, RZ, 0x5, R96 ;  /* 0x00000005ff567819 */ /* 0x004fca0000011660 */
[----:B------:R-:W2:Y:S02]  /*0080*/  SHFL.IDX PT, R0, R86, RZ, 0x1f ;  /* 0x00001fff56007589 */ /* 0x000ea400000e0000 */
[----:B--2---:R-:W-:-:S04]  /*0090*/  R2UR UR17, R0 ;  /* 0x00000000001172ca */ /* 0x004fc800000e0000 */
[----:B-1----:R-:W-:Y:S05]  /*00a0*/  @P1 BRA `(.L_x_0) ;  /* 0x0000000000301947 */ /* 0x002fea0003800000 */
[----:B------:R-:W1:Y:S02]  /*00b0*/  LDCU.64 UR4, c[0x0][0x888] ;  /* 0x00011100ff0477ac */ /* 0x000e640008000a00 */
[----:B-1----:R-:W-:-:S04]  /*00c0*/  UISETP.NE.U32.AND UP0, UPT, UR4, URZ, UPT ;  /* 0x000000ff0400728c */ /* 0x002fc8000bf05070 */
[----:B------:R-:W-:-:S09]  /*00d0*/  UISETP.NE.AND.EX UP0, UPT, UR5, URZ, UPT, UP0 ;  /* 0x000000ff0500728c */ /* 0x000fd2000bf05300 */
[----:B------:R-:W-:Y:S05]  /*00e0*/  BRA.U !UP0, `(.L_x_1) ;  /* 0x0000000108147547 */ /* 0x000fea000b800000 */
[----:B------:R-:W1:Y:S01]  /*00f0*/  LDC.64 R2, c[0x0][0x888] ;  /* 0x00022200ff027b82 */ /* 0x000e620000000a00 */
[----:B------:R-:W1:Y:S02]  /*0100*/  LDCU.64 UR4, c[0x0][0x358] ;  /* 0x00006b00ff0477ac */ /* 0x000e640008000a00 */
[----:B-1----:R1:W5:Y:S01]  /*0110*/  LDG.E R41, desc[UR4][R2.64] ;  /* 0x0000000402297981 */ /* 0x002362000c1e1900 */
[----:B------:R-:W-:Y:S01]  /*0120*/  HFMA2 R85, -RZ, RZ, 0, 5.9604644775390625e-08 ;  /* 0x00000001ff557431 */ /* 0x000fe200000001ff */
[----:B------:R-:W-:Y:S05]  /*0130*/  BRA `(.L_x_0) ;  /* 0x00000000000c7947 */ /* 0x000fea0003800000 */
.L_x_1:
[----:B------:R-:W1:Y:S01]  /*0140*/  LDCU UR4, c[0x0][0x880] ;  /* 0x00011000ff0477ac */ /* 0x000e620008000800 */
[----:B------:R-:W-:Y:S01]  /*0150*/  HFMA2 R85, -RZ, RZ, 0, 5.9604644775390625e-08 ;  /* 0x00000001ff557431 */ /* 0x000fe200000001ff */
[----:B-1----:R-:W-:-:S07]  /*0160*/  MOV R41, UR4 ;  /* 0x0000000400297c02 */ /* 0x002fce0008000f00 */
.L_x_0:
[----:B------:R-:W2:Y:S02]  /*0170*/  LDCU.64 UR4, c[0x0][0x8b0] ;  /* 0x00011600ff0477ac */ /* 0x000ea40008000a00 */
[----:B--2---:R-:W-:-:S04]  /*0180*/  UISETP.NE.U32.AND UP0, UPT, UR4, URZ, UPT ;  /* 0x000000ff0400728c */ /* 0x004fc8000bf05070 */
[----:B------:R-:W-:-:S09]  /*0190*/  UISETP.NE.AND.EX UP0, UPT, UR5, URZ, UPT, UP0 ;  /* 0x000000ff0500728c */ /* 0x000fd2000bf05300 */
[----:B------:R-:W-:Y:S05]  /*01a0*/  BRA.U UP0, `(.L_x_2) ;  /* 0x0000000100287547 */ /* 0x000fea000b800000 */
[----:B------:R-:W2:Y:S02]  /*01b0*/  LDCU.64 UR4, c[0x0][0x8a8] ;  /* 0x00011500ff0477ac */ /* 0x000ea40008000a00 */
[----:B--2---:R-:W-:-:S04]  /*01c0*/  UISETP.NE.U32.AND UP0, UPT, UR4, URZ, UPT ;  /* 0x000000ff0400728c */ /* 0x004fc8000bf05070 */
[----:B------:R-:W-:-:S09]  /*01d0*/  UISETP.NE.AND.EX UP0, UPT, UR5, URZ, UPT, UP0 ;  /* 0x000000ff0500728c */ /* 0x000fd2000bf05300 */
[----:B------:R-:W-:Y:S05]  /*01e0*/  BRA.U !UP0, `(.L_x_3) ;  /* 0x0000000108107547 */ /* 0x000fea000b800000 */
[----:B------:R-:W2:Y:S01]  /*01f0*/  LDC.64 R38, c[0x0][0x8a8] ;  /* 0x00022a00ff267b82 */ /* 0x000ea20000000a00 */
[----:B------:R-:W2:Y:S02]  /*0200*/  LDCU.64 UR4, c[0x0][0x358] ;  /* 0x00006b00ff0477ac */ /* 0x000ea40008000a00 */
[----:B--2---:R2:W5:Y:S01]  /*0210*/  LDG.E R38, desc[UR4][R38.64] ;  /* 0x0000000426267981 */ /* 0x004562000c1e1900 */
[----:B------:R-:W-:Y:S05]  /*0220*/  BRA `(.L_x_2) ;  /* 0x0000000000087947 */ /* 0x000fea0003800000 */
.L_x_3:
[----:B------:R-:W2:Y:S02]  /*0230*/  LDCU UR4, c[0x0][0x8a0] ;  /* 0x00011400ff0477ac */ /* 0x000ea40008000800 */
[----:B--2---:R-:W-:Y:S02]  /*0240*/  MOV R38, UR4 ;  /* 0x0000000400267c02 */ /* 0x004fe40008000f00 */
.L_x_2:
[----:B------:R-:W-:Y:S01]  /*0250*/  IMAD.U32 R0, RZ, RZ, UR17 ;  /* 0x00000011ff007e24 */ /* 0x000fe2000f8e00ff */
[----:B------:R-:W-:Y:S04]  /*0260*/  BSSY.RECONVERGENT B0, `(.L_x_4) ;  /* 0x000000c000007945 */ /* 0x000fe80003800200 */
[C---:B------:R-:W-:Y:S02]  /*0270*/  ISETP.NE.OR P2, PT, R0.reuse, 0x1, !P4 ;  /* 0x000000010000780c */ /* 0x040fe40006745670 */
[----:B------:R-:W-:-:S11]  /*0280*/  ISETP.NE.OR P1, PT, R0, 0x3, !P4 ;  /* 0x000000030000780c */ /* 0x000fd60006725670 */
[----:B------:R-:W-:Y:S05]  /*0290*/  @P2 BRA `(.L_x_5) ;  /* 0x0000000000202947 */ /* 0x000fea0003800000 */
[----:B------:R-:W3:Y:S02]  /*02a0*/  LDCU.64 UR4, c[0x0][0x348] ;  /* 0x00006900ff0477ac */ /* 0x000ee40008000a00 */
[----:B---3--:R-:W-:Y:S02]  /*02b0*/  UIADD3 UR6, UP1, UPT, UR4, 0x80, URZ ;  /* 0x0000008004067890 */ /* 0x008fe4000ff3e0ff */
[----:B------:R-:W-:Y:S02]  /*02c0*/  UIADD3 UR4, UP0, UPT, UR4, 0x180, URZ ;  /* 0x0000018004047890 */ /* 0x000fe4000ff1e0ff */
[----:B------:R-:W-:Y:S02]  /*02d0*/  UIADD3.X UR7, UPT, UPT, URZ, UR5, URZ, UP1, !UPT ;  /* 0x00000005ff077290 */ /* 0x000fe40008ffe4ff */
[----:B------:R-:W-:-:S07]  /*02e0*/  UIADD3.X UR5, UPT, UPT, URZ, UR5, URZ, UP0, !UPT ;  /* 0x00000005ff057290 */ /* 0x000fce00087fe4ff */
[----:B------:R3:W-:Y:S02]  /*02f0*/  UTMACCTL.PF [UR6] ;  /* 0x00000000060079b9 */ /* 0x0007e40008040000 */
[----:B------:R3:W-:Y:S02]  /*0300*/  UTMACCTL.PF [UR4] ;  /* 0x00000000040079b9 */ /* 0x0007e40008040000 */
[----:B---3--:R-:W-:Y:S01]  /*0310*/  NOP ;  /* 0x0000000000007918 */ /* 0x008fe20000000000 */
.L_x_5:
[----:B------:R-:W-:Y:S05]  /*0320*/  BSYNC.RECONVERGENT B0 ;  /* 0x0000000000007941 */ /* 0x000fea0003800200 */
.L_x_4:
[----:B------:R-:W-:Y:S04]  /*0330*/  BSSY.RECONVERGENT B0, `(.L_x_6) ;  /* 0x000000a000007945 */ /* 0x000fe80003800200 */
        /* <DEDUP_REMOVED lines=9> */
.L_x_7:
[----:B------:R-:W-:Y:S05]  /*03d0*/  BSYNC.RECONVERGENT B0 ;  /* 0x0000000000007941 */ /* 0x000fea0003800200 */
.L_x_6:
[----:B------:R-:W3:Y:S01]  /*03e0*/  LDCU.64 UR4, c[0x0][0x888] ;  /* 0x00011100ff0477ac */ /* 0x000ee20008000a00 */
[----:B------:R-:W-:Y:S01]  /*03f0*/  ISETP.NE.AND.EX P0, PT, RZ, UR9, PT, P0 ;  /* 0x00000009ff007c0c */ /* 0x000fe2000bf05300 */
[----:B------:R-:W-:Y:S01]  /*0400*/  UPLOP3.LUT UP3, UPT, UPT, UPT, UPT, 0x80, 0x8 ;  /* 0x000000000008789c */ /* 0x000fe20003f6f070 */
[----:B---3--:R-:W-:-:S04]  /*0410*/  ISETP.NE.U32.AND P1, PT, RZ, UR4, PT ;  /* 0x00000004ff007c0c */ /* 0x008fc8000bf25070 */
[----:B------:R-:W-:-:S13]  /*0420*/  ISETP.NE.AND.EX P1, PT, RZ, UR5, PT, P1 ;  /* 0x00000005ff007c0c */ /* 0x000fda000bf25310 */
[----:B------:R-:W-:Y:S05]  /*0430*/  @P1 BRA P0, `(.L_x_8) ;  /* 0x0000000000281947 */ /* 0x000fea0000000000 */
[----:B------:R-:W-:Y:S01]  /*0440*/  UISETP.NE.U32.AND UP0, UPT, UR8, URZ, UPT ;  /* 0x000000ff0800728c */ /* 0x000fe2000bf05070 */
[----:B-----5:R-:W-:Y:S01]  /*0450*/  FSETP.NEU.AND P0, PT, R41, RZ, PT ;  /* 0x000000ff2900720b */ /* 0x020fe20003f0d000 */
[----:B------:R-:W-:Y:S02]  /*0460*/  UISETP.NE.U32.AND UP2, UPT, UR4, URZ, UPT ;  /* 0x000000ff0400728c */ /* 0x000fe4000bf45070 */
[----:B------:R-:W-:Y:S02]  /*0470*/  UISETP.NE.AND.EX UP1, UPT, UR9, URZ, UPT, UP0 ;  /* 0x000000ff0900728c */ /* 0x000fe4000bf25300 */
[----:B------:R-:W-:-:S04]  /*0480*/  UISETP.NE.AND.EX UP0, UPT, UR5, URZ, UPT, UP2 ;  /* 0x000000ff0500728c */ /* 0x000fc8000bf05320 */
[----:B------:R-:W-:-:S04]  /*0490*/  USEL UR4, URZ, 0xffffffff, UP0 ;  /* 0xffffffffff047887 */ /* 0x000fc80008000000 */
[----:B------:R-:W-:Y:S01]  /*04a0*/  VOTEU.ANY UP0, P0 ;  /* 0x0000000000ff7886 */ /* 0x000fe20000000100 */
[----:B------:R-:W-:-:S04]  /*04b0*/  @!UP1 USEL UR4, URZ, 0xffffffff, UP0 ;  /* 0xffffffffff049887 */ /* 0x000fc80008000000 */
[----:B------:R-:W-:-:S04]  /*04c0*/  ULOP3.LUT UR4, UR4, 0x1, URZ, 0xc0, !UPT ;  /* 0x0000000104047892 */ /* 0x000fc8000f8ec0ff */
[----:B------:R-:W-:-:S11]  /*04d0*/  UISETP.NE.U32.AND UP3, UPT, UR4, 0x1, UPT ;  /* 0x000000010400788c */ /* 0x000fd6000bf65070 */
.L_x_8:
[----:B-1----:R-:W1:Y:S01]  /*04e0*/  SHFL.IDX PT, R2, R86, RZ, 0x1f ;  /* 0x00001fff56027589 */ /* 0x002e6200000e0000 */
[----:B------:R-:W-:-:S04]  /*04f0*/  UISETP.NE.AND UP0, UPT, UR17, 0x2, UPT ;  /* 0x000000021100788c */ /* 0x000fc8000bf05270 */
[----:B------:R-:W-:Y:S01]  /*0500*/  USEL UR40, URZ, 0x1, UP0 ;  /* 0x00000001ff287887 */ /* 0x000fe20008000000 */
[----:B-1----:R-:W-:-:S13]  /*0510*/  ISETP.NE.AND P0, PT, R2, RZ, PT ;  /* 0x000000ff0200720c */ /* 0x002fda0003f05270 */
[----:B------:R-:W-:Y:S05]  /*0520*/  @P0 BRA `(.L_x_9) ;  /* 0x0000000000480947 */ /* 0x000fea0003800000 */
[----:B------:R-:W1:Y:S01]  /*0530*/  S2UR UR4, SR_CgaCtaId ;  /* 0x00000000000479c3 */ /* 0x000e620000008800 */
[----:B------:R-:W-:Y:S01]  /*0540*/  UMOV UR5, 0x400 ;  /* 0x0000040000057882 */ /* 0x000fe20000000000 */
[----:B------:R-:W-:Y:S01]  /*0550*/  UMOV UR8, 0x1 ;  /* 0x0000000100087882 */ /* 0x000fe20000000000 */
[----:B------:R-:W-:Y:S01]  /*0560*/  UMOV UR6, 0x7 ;  /* 0x0000000700067882 */ /* 0x000fe20000000000 */
[----:B------:R-:W-:-:S04]  /*0570*/  UIADD3 UR8, UPT, UPT, -UR8, 0x100000, URZ ;  /* 0x0010000008087890 */ /* 0x000fc8000fffe1ff */
[----:B------:R-:W-:Y:S02]  /*0580*/  USHF.L.U32 UR9, UR8, 0xb, URZ ;  /* 0x0000000b08097899 */ /* 0x000fe400080006ff */
[----:B------:R-:W-:Y:S02]  /*0590*/  USHF.L.U32 UR8, UR8, 0x1, URZ ;  /* 0x0000000108087899 */ /* 0x000fe400080006ff */
[----:B------:R-:W-:-:S04]  /*05a0*/  UIADD3 UR6, UPT, UPT, -UR6, 0x100000, URZ ;  /* 0x0010000006067890 */ /* 0x000fc8000fffe1ff */
[----:B------:R-:W-:Y:S02]  /*05b0*/  USHF.L.U32 UR7, UR6, 0xb, URZ ;  /* 0x0000000b06077899 */ /* 0x000fe400080006ff */
[----:B------:R-:W-:Y:S01]  /*05c0*/  USHF.L.U32 UR6, UR6, 0x1, URZ ;  /* 0x0000000106067899 */ /* 0x000fe200080006ff */
[----:B------:R-:W-:Y:S01]  /*05d0*/  ELECT P0, URZ, PT ;  /* 0x0000000000ff782f */ /* 0x000fe20003800000 */
[----:B-1----:R-:W-:Y:S01]  /*05e0*/  ULEA UR4, UR4, UR5, 0x18 ;  /* 0x0000000504047291 */ /* 0x002fe2000f8ec0ff */
[----:B------:R-:W1:Y:S11]  /*05f0*/  FENCE.VIEW.ASYNC.S ;  /* 0x00000000000073c6 */ /* 0x000e760000000000 */
[----:B-1----:R1:W3:Y:S01]  /*0600*/  SYNCS.EXCH.64 URZ, [UR4], UR8 ;  /* 0x0000000804ff75b2 */ /* 0x0022e20008000100 */
[----:B------:R1:W4:Y:S01]  /*0610*/  SYNCS.EXCH.64 URZ, [UR4+0x10], UR6 ;  /* 0x0000100604ff75b2 */ /* 0x0003220008000100 */
[----:B------:R1:W1:Y:S01]  /*0620*/  SYNCS.EXCH.64 URZ, [UR4+0x8], UR8 ;  /* 0x0000080804ff75b2 */ /* 0x0002620008000100 */
[----:B------:R1:W1:Y:S01]  /*0630*/  SYNCS.EXCH.64 URZ, [UR4+0x18], UR6 ;  /* 0x0000180604ff75b2 */ /* 0x0002620008000100 */
[----:B------:R-:W-:Y:S01]  /*0640*/  NOP ;  /* 0x0000000000007918 */ /* 0x000fe20000000000 */
.L_x_9:
[----:B------:R-:W2:Y:S01]  /*0650*/  SHFL.IDX PT, R2, R86, RZ, 0x1f ;  /* 0x00001fff56027589 */ /* 0x000ea200000e0000 */
[----:B------:R-:W-:Y:S01]  /*0660*/  NOP ;  /* 0x0000000000007918 */ /* 0x000fe20000000000 */
[----:B--2---:R-:W-:-:S13]  /*0670*/  ISETP.NE.AND P0, PT, R2, 0x1, PT ;  /* 0x000000010200780c */ /* 0x004fda0003f05270 */
[----:B------:R-:W-:Y:S05]  /*0680*/  @P0 BRA `(.L_x_10) ;  /* 0x0000000000580947 */ /* 0x000fea0003800000 */
[----:B-1----:R-:W1:Y:S01]  /*0690*/  S2UR UR4, SR_CgaCtaId ;  /* 0x00000000000479c3 */ /* 0x002e620000008800 */
        /* <DEDUP_REMOVED lines=12> */
[----:B-1----:R2:W1:Y:S01]  /*0760*/  SYNCS.EXCH.64 URZ, [UR4+0x20], UR8 ;  /* 0x0000200804ff75b2 */ /* 0x0024620008000100 */
[----:B------:R2:W1:Y:S01]  /*0770*/  SYNCS.EXCH.64 URZ, [UR4+0x40], UR6 ;  /* 0x0000400604ff75b2 */ /* 0x0004620008000100 */
[----:B------:R2:W1:Y:S01]  /*0780*/  SYNCS.EXCH.64 URZ, [UR4+0x28], UR8 ;  /* 0x0000280804ff75b2 */ /* 0x0004620008000100 */
[----:B------:R2:W1:Y:S01]  /*0790*/  SYNCS.EXCH.64 URZ, [UR4+0x48], UR6 ;  /* 0x0000480604ff75b2 */ /* 0x0004620008000100 */
[----:B------:R2:W1:Y:S01]  /*07a0*/  SYNCS.EXCH.64 URZ, [UR4+0x30], UR8 ;  /* 0x0000300804ff75b2 */ /* 0x0004620008000100 */
[----:B------:R2:W1:Y:S01]  /*07b0*/  SYNCS.EXCH.64 URZ, [UR4+0x50], UR6 ;  /* 0x0000500604ff75b2 */ /* 0x0004620008000100 */
[----:B------:R2:W1:Y:S01]  /*07c0*/  SYNCS.EXCH.64 URZ, [UR4+0x38], UR8 ;  /* 0x0000380804ff75b2 */ /* 0x0004620008000100 */
[----:B------:R2:W1:Y:S02]  /*07d0*/  SYNCS.EXCH.64 URZ, [UR4+0x58], UR6 ;  /* 0x0000580604ff75b2 */ /* 0x0004640008000100 */
[----:B--2---:R-:W-:Y:S01]  /*07e0*/  NOP ;  /* 0x0000000000007918 */ /* 0x004fe20000000000 */
.L_x_10:
[----:B------:R-:W2:Y:S01]  /*07f0*/  SHFL.IDX PT, R2, R86, RZ, 0x1f ;  /* 0x00001fff56027589 */ /* 0x000ea200000e0000 */
[----:B------:R-:W-:Y:S01]  /*0800*/  NOP ;  /* 0x0000000000007918 */ /* 0x000fe20000000000 */
[----:B--2---:R-:W-:-:S13]  /*0810*/  ISETP.NE.AND P0, PT, R2, 0x3, PT ;  /* 0x000000030200780c */ /* 0x004fda0003f05270 */
[----:B------:R-:W-:Y:S05]  /*0820*/  @P0 BRA `(.L_x_11) ;  /* 0x0000000000300947 */ /* 0x000fea0003800000 */
[----:B-1----:R-:W1:Y:S01]  /*0830*/  S2UR UR4, SR_CgaCtaId ;  /* 0x00000000000479c3 */ /* 0x002e620000008800 */
[----:B------:R-:W-:Y:S01]  /*0840*/  UMOV UR6, 0x400 ;  /* 0x0000040000067882 */ /* 0x000fe20000000000 */
[----:B------:R-:W-:Y:S01]  /*0850*/  UMOV UR5, 0x20 ;  /* 0x0000002000057882 */ /* 0x000fe20000000000 */
[----:B------:R-:W-:Y:S01]  /*0860*/  ELECT P0, URZ, PT ;  /* 0x0000000000ff782f */ /* 0x000fe20003800000 */
[----:B-1----:R-:W-:Y:S02]  /*0870*/  ULEA UR6, UR4, UR6, 0x18 ;  /* 0x0000000604067291 */ /* 0x002fe4000f8ec0ff */
[----:B------:R-:W-:-:S04]  /*0880*/  UIADD3 UR4, UPT, UPT, -UR5, 0x100000, URZ ;  /* 0x0010000005047890 */ /* 0x000fc8000fffe1ff */
[----:B------:R-:W-:Y:S02]  /*0890*/  USHF.L.U32 UR5, UR4, 0xb, URZ ;  /* 0x0000000b04057899 */ /* 0x000fe400080006ff */
[----:B------:R-:W-:Y:S01]  /*08a0*/  USHF.L.U32 UR4, UR4, 0x1, URZ ;  /* 0x0000000104047899 */ /* 0x000fe200080006ff */
[----:B------:R-:W1:Y:S11]  /*08b0*/  FENCE.VIEW.ASYNC.S ;  /* 0x00000000000073c6 */ /* 0x000e760000000000 */
[----:B-1----:R2:W1:Y:S01]  /*08c0*/  SYNCS.EXCH.64 URZ, [UR6+0x60], UR4 ;  /* 0x0000600406ff75b2 */ /* 0x0024620008000100 */
[----:B------:R2:W1:Y:S02]  /*08d0*/  SYNCS.EXCH.64 URZ, [UR6+0x68], UR4 ;  /* 0x0000680406ff75b2 */ /* 0x0004640008000100 */
[----:B--2---:R-:W-:Y:S01]  /*08e0*/  NOP ;  /* 0x0000000000007918 */ /* 0x004fe20000000000 */
.L_x_11:
[----:B------:R-:W2:Y:S01]  /*08f0*/  SHFL.IDX PT, R2, R86, RZ, 0x1f ;  /* 0x00001fff56027589 */ /* 0x000ea200000e0000 */
[----:B------:R-:W-:Y:S01]  /*0900*/  NOP ;  /* 0x0000000000007918 */ /* 0x000fe20000000000 */
[----:B--2---:R-:W-:-:S13]  /*0910*/  ISETP.NE.AND P0, PT, R2, 0x4, PT ;  /* 0x000000040200780c */ /* 0x004fda0003f05270 */
[----:B------:R-:W-:Y:S05]  /*0920*/  @P0 BRA `(.L_x_12) ;  /* 0x00000000004c0947 */ /* 0x000fea0003800000 */
[----:B-1----:R-:W1:Y:S01]  /*0930*/  S2UR UR6, SR_CgaCtaId ;  /* 0x00000000000679c3 */ /* 0x002e620000008800 */
[----:B------:R-:W-:Y:S01]  /*0940*/  UMOV UR4, 0xe20 ;  /* 0x00000e2000047882 */ /* 0x000fe20000000000 */
[----:B------:R-:W-:Y:S01]  /*0950*/  UMOV UR5, 0x400 ;  /* 0x0000040000057882 */ /* 0x000fe20000000000 */
[----:B------:R-:W-:Y:S01]  /*0960*/  USEL UR4, UR4, 0xc20, UP3 ;  /* 0x00000c2004047887 */ /* 0x000fe20009800000 */
[----:B------:R-:W-:Y:S01]  /*0970*/  UMOV UR8, 0x1 ;  /* 0x0000000100087882 */ /* 0x000fe20000000000 */
[----:B------:R-:W-:Y:S01]  /*0980*/  ELECT P0, URZ, PT ;  /* 0x0000000000ff782f */ /* 0x000fe20003800000 */
[----:B------:R-:W-:-:S04]  /*0990*/  UIADD3 UR8, UPT, UPT, -UR8, 0x100000, URZ ;  /* 0x0010000008087890 */ /* 0x000fc8000fffe1ff */
[----:B------:R-:W-:Y:S02]  /*09a0*/  USHF.L.U32 UR9, UR8, 0xb, URZ ;  /* 0x0000000b08097899 */ /* 0x000fe400080006ff */
[----:B------:R-:W-:Y:S02]  /*09b0*/  USHF.L.U32 UR8, UR8, 0x1, URZ ;  /* 0x0000000108087899 */ /* 0x000fe400080006ff */
[----:B-1----:R-:W-:Y:S02]  /*09c0*/  ULEA UR6, UR6, UR5, 0x18 ;  /* 0x0000000506067291 */ /* 0x002fe4000f8ec0ff */
[----:B------:R-:W-:-:S04]  /*09d0*/  UIADD3 UR4, UPT, UPT, -UR4, 0x100000, URZ ;  /* 0x0010000004047890 */ /* 0x000fc8000fffe1ff */
[----:B------:R-:W-:Y:S02]  /*09e0*/  USHF.L.U32 UR5, UR4, 0xb, URZ ;  /* 0x0000000b04057899 */ /* 0x000fe400080006ff */
[----:B------:R-:W-:Y:S01]  /*09f0*/  USHF.L.U32 UR4, UR4, 0x1, URZ ;  /* 0x0000000104047899 */ /* 0x000fe200080006ff */
[----:B------:R-:W1:Y:S03]  /*0a00*/  FENCE.VIEW.ASYNC.S ;  /* 0x00000000000073c6 */ /* 0x000e660000000000 */
[----:B-1----:R2:W1:Y:S08]  /*0a10*/  SYNCS.EXCH.64 URZ, [UR6+0x70], UR8 ;  /* 0x0000700806ff75b2 */ /* 0x0024700008000100 */
[----:B------:R2:W1:Y:S01]  /*0a20*/  SYNCS.EXCH.64 URZ, [UR6+0x80], UR4 ;  /* 0x0000800406ff75b2 */ /* 0x0004620008000100 */
[----:B------:R2:W1:Y:S01]  /*0a30*/  SYNCS.EXCH.64 URZ, [UR6+0x78], UR8 ;  /* 0x0000780806ff75b2 */ /* 0x0004620008000100 */
[----:B------:R2:W1:Y:S02]  /*0a40*/  SYNCS.EXCH.64 URZ, [UR6+0x88], UR4 ;  /* 0x0000880406ff75b2 */ /* 0x0004640008000100 */
[----:B--2---:R-:W-:Y:S01]  /*0a50*/  NOP ;  /* 0x0000000000007918 */ /* 0x004fe20000000000 */
.L_x_12:
        /* <DEDUP_REMOVED lines=26> */
.L_x_13:
[----:B------:R-:W2:Y:S01]  /*0c00*/  SHFL.IDX PT, R2, R86, RZ, 0x1f ;  /* 0x00001fff56027589 */ /* 0x000ea200000e0000 */
[----:B------:R-:W1:Y:S01]  /*0c10*/  S2UR UR52, SR_CgaCtaId ;  /* 0x00000000003479c3 */ /* 0x000e620000008800 */
[----:B------:R-:W-:Y:S01]  /*0c20*/  NOP ;  /* 0x0000000000007918 */ /* 0x000fe20000000000 */
[----:B--2---:R-:W-:-:S13]  /*0c30*/  ISETP.NE.AND P0, PT, R2, 0x3, PT ;  /* 0x000000030200780c */ /* 0x004fda0003f05270 */
[----:B-1----:R-:W-:Y:S05]  /*0c40*/  @P0 BRA `(.L_x_14) ;  /* 0x0000000000340947 */ /* 0x002fea0003800000 */
[----:B------:R-:W-:Y:S01]  /*0c50*/  UMOV UR4, 0x400 ;  /* 0x0000040000047882 */ /* 0x000fe20000000000 */
[----:B------:R-:W-:Y:S01]  /*0c60*/  UMOV UR6, 0x20 ;  /* 0x0000002000067882 */ /* 0x000fe20000000000 */
[----:B------:R-:W-:Y:S02]  /*0c70*/  ULEA UR4, UR52, UR4, 0x18 ;  /* 0x0000000434047291 */ /* 0x000fe4000f8ec0ff */
[----:B------:R-:W-:-:S04]  /*0c80*/  UIADD3 UR6, UPT, UPT, -UR6, 0x100000, URZ ;  /* 0x0010000006067890 */ /* 0x000fc8000fffe1ff */
[----:B------:R-:W-:Y:S02]  /*0c90*/  USHF.L.U32 UR7, UR6, 0xb, URZ ;  /* 0x0000000b06077899 */ /* 0x000fe400080006ff */
[----:B------:R-:W-:Y:S01]  /*0ca0*/  USHF.L.U32 UR6, UR6, 0x1, URZ ;  /* 0x0000000106067899 */ /* 0x000fe200080006ff */
[----:B------:R-:W-:Y:S01]  /*0cb0*/  ELECT P0, URZ, PT ;  /* 0x0000000000ff782f */ /* 0x000fe20003800000 */
[----:B------:R-:W1:Y:S10]  /*0cc0*/  FENCE.VIEW.ASYNC.S ;  /* 0x00000000000073c6 */ /* 0x000e740000000000 */
[----:B-1----:R1:W2:Y:S01]  /*0cd0*/  SYNCS.EXCH.64 URZ, [UR4+0xd0], UR6 ;  /* 0x0000d00604ff75b2 */ /* 0x0022a20008000100 */
[----:B------:R1:W1:Y:S01]  /*0ce0*/  SYNCS.EXCH.64 URZ, [UR4+0xe0], UR6 ;  /* 0x0000e00604ff75b2 */ /* 0x0002620008000100 */
[----:B------:R1:W1:Y:S01]  /*0cf0*/  SYNCS.EXCH.64 URZ, [UR4+0xd8], UR6 ;  /* 0x0000d80604ff75b2 */ /* 0x0002620008000100 */
[----:B------:R1:W1:Y:S01]  /*0d00*/  SYNCS.EXCH.64 URZ, [UR4+0xe8], UR6 ;  /* 0x0000e80604ff75b2 */ /* 0x0002620008000100 */
[----:B------:R-:W-:Y:S01]  /*0d10*/  NOP ;  /* 0x0000000000007918 */ /* 0x000fe20000000000 */
.L_x_14:
[----:B------:R-:W3:Y:S01]  /*0d20*/  LDCU UR29, c[0x0][0x36c] ;  /* 0x00006d80ff1d77ac */ /* 0x000ee20008000800 */
[----:B------:R-:W-:Y:S01]  /*0d30*/  ISETP.NE.OR P4, PT, R0, 0x2, !P4 ;  /* 0x000000020000780c */ /* 0x000fe20006785670 */
[----:B------:R-:W-:Y:S01]  /*0d40*/  NOP ;  /* 0x0000000000007918 */ /* 0x000fe20000000000 */
[----:B------:R-:W-:Y:S01]  /*0d50*/  LOP3.LUT R0, R96, 0x1f, RZ, 0xc0, !PT ;  /* 0x0000001f60007812 */ /* 0x000fe200078ec0ff */
[----:B------:R-:W-:Y:S02]  /*0d60*/  UISETP.NE.AND UP4, UPT, UR17, URZ, UPT ;  /* 0x000000ff1100728c */ /* 0x000fe4000bf85270 */
[----:B---3--:R-:W-:-:S09]  /*0d70*/  UISETP.EQ.U32.AND UP0, UPT, UR29, 0x1, UPT ;  /* 0x000000011d00788c */ /* 0x008fd2000bf02070 */
[----:B------:R-:W-:Y:S05]  /*0d80*/  BRA.U !UP0, `(.L_x_15) ;  /* 0x0000000108087547 */ /* 0x000fea000b800000 */
[----:B-12-4-:R-:W-:Y:S01]  /*0d90*/  UCGABAR_ARV ;  /* 0x00000000000079c7 */ /* 0x016fe20008000000 */
[----:B------:R-:W-:Y:S05]  /*0da0*/  BRA `(.L_x_16) ;  /* 0x0000000000047947 */ /* 0x000fea0003800000 */
.L_x_15:
[----:B-12-4-:R-:W-:Y:S01]  /*0db0*/  NOP ;  /* 0x0000000000007918 */ /* 0x016fe20000000000 */
.L_x_16:
[----:B------:R-:W1:Y:S01]  /*0dc0*/  S2UR UR9, SR_CTAID.Y ;  /* 0x00000000000979c3 */ /* 0x000e620000002600 */
[----:B------:R-:W-:-:S05]  /*0dd0*/  CS2R.32 R87, SR_CgaSize ;  /* 0x0000000000577805 */ /* 0x000fca0000008a00 */
[----:B------:R-:W-:-:S05]  /*0de0*/  IMAD R87, R87, -0xa0, RZ ;  /* 0xffffff6057577824 */ /* 0x000fca00078e02ff */
[----:B------:R-:W-:-:S14]  /*0df0*/  R2UR UR5, R87 ;  /* 0x00000000570572ca */ /* 0x000fdc00000e0000 */
[----:B------:R-:W2:Y:S01]  /*0e00*/  LDCU UR5, c[0x0][UR5+0x2b4] ;  /* 0x00005680050577ac */ /* 0x000ea20008000800 */
[----:B------:R-:W-:-:S05]  /*0e10*/  CS2R.32 R87, SR_CgaSize ;  /* 0x0000000000577805 */ /* 0x000fca0000008a00 */
[----:B------:R-:W-:-:S05]  /*0e20*/  IMAD R87, R87, -0xa0, RZ ;  /* 0xffffff6057577824 */ /* 0x000fca00078e02ff */
[----:B------:R-:W-:-:S14]  /*0e30*/  R2UR UR4, R87 ;  /* 0x00000000570472ca */ /* 0x000fdc00000e0000 */
[----:B------:R-:W3:Y:S01]  /*0e40*/  LDCU UR4, c[0x0][UR4+0x2b0] ;  /* 0x00005600040477ac */ /* 0x000ee20008000800 */
[----:B------:R-:W4:Y:S01]  /*0e50*/  S2UR UR8, SR_CTAID.X ;  /* 0x00000000000879c3 */ /* 0x000f220000002500 */
[----:B------:R-:W-:-:S05]  /*0e60*/  CS2R.32 R87, SR_CgaSize ;  /* 0x0000000000577805 */ /* 0x000fca0000008a00 */
[----:B------:R-:W-:-:S05]  /*0e70*/  IMAD R87, R87, -0xa0, RZ ;  /* 0xffffff6057577824 */ /* 0x000fca00078e02ff */
[----:B------:R-:W-:-:S14]  /*0e80*/  R2UR UR10, R87 ;  /* 0x00000000570a72ca */ /* 0x000fdc00000e0000 */
[----:B------:R-:W3:Y:S01]  /*0e90*/  LDCU UR10, c[0x0][UR10+0x2a4] ;  /* 0x000054800a0a77ac */ /* 0x000ee20008000800 */
[----:B------:R-:W-:Y:S01]  /*0ea0*/  ULOP3.LUT UR55, UR52, 0x3, URZ, 0xc0, !UPT ;  /* 0x0000000334377892 */ /* 0x000fe2000f8ec0ff */
[----:B------:R-:W-:-:S05]  /*0eb0*/  CS2R.32 R87, SR_CgaSize ;  /* 0x0000000000577805 */ /* 0x000fca0000008a00 */
[----:B------:R-:W-:-:S05]  /*0ec0*/  IMAD R87, R87, -0xa0, RZ ;  /* 0xffffff6057577824 */ /* 0x000fca00078e02ff */
[----:B------:R-:W-:-:S14]  /*0ed0*/  R2UR UR63, R87 ;  /* 0x00000000573f72ca */ /* 0x000fdc00000e0000 */
[----:B------:R-:W3:Y:S01]  /*0ee0*/  LDCU UR63, c[0x0][UR63+0x2a0] ;  /* 0x000054003f3f77ac */ /* 0x000ee20008000800 */
[----:B------:R-:W3:Y:S01]  /*0ef0*/  S2UR UR36, SR_CTAID.Z ;  /* 0x00000000002479c3 */ /* 0x000ee20000002700 */
[----:B------:R-:W3:Y:S01]  /*0f00*/  LDCU UR26, c[0x0][0xb24] ;  /* 0x00016480ff1a77ac */ /* 0x000ee20008000800 */
[----:B------:R-:W-:Y:S01]  /*0f10*/  UISETP.GT.U32.AND UP1, UPT, UR55, 0xffff, UPT ;  /* 0x0000ffff3700788c */ /* 0x000fe2000bf24070 */
[----:B-1----:R-:W-:Y:S01]  /*0f20*/  I2FP.F32.U32 R2, UR9 ;  /* 0x0000000900027c45 */ /* 0x002fe20008201000 */
[----:B------:R-:W-:Y:S01]  /*0f30*/  UMOV UR30, 0xf ;  /* 0x0000000f001e7882 */ /* 0x000fe20000000000 */
[----:B------:R-:W-:Y:S01]  /*0f40*/  UMOV UR31, 0x1111 ;  /* 0x00001111001f7882 */ /* 0x000fe20000000000 */
[----:B------:R-:W-:Y:S02]  /*0f50*/  USHF.L.U32 UR38, UR52, 0x8, URZ ;  /* 0x0000000834267899 */ /* 0x000fe400080006ff */
[----:B--2---:R-:W-:Y:S01]  /*0f60*/  FMUL R2, R2, UR5 ;  /* 0x0000000502027c20 */ /* 0x004fe20008400000 */
[----:B------:R-:W-:Y:S01]  /*0f70*/  USEL UR5, UR55, 0xffff, !UP1 ;  /* 0x0000ffff37057887 */ /* 0x000fe2000c800000 */
[----:B----4-:R-:W-:Y:S01]  /*0f80*/  I2FP.F32.U32 R3, UR8 ;  /* 0x0000000800037c45 */ /* 0x010fe20008201000 */
[----:B------:R-:W-:-:S03]  /*0f90*/  USHF.L.U32 UR37, UR52, 0xc, URZ ;  /* 0x0000000c34257899 */ /* 0x000fc600080006ff */
[----:B------:R-:W1:Y:S01]  /*0fa0*/  F2I.U32.TRUNC.NTZ R2, R2 ;  /* 0x0000000200027305 */ /* 0x000e62000020f000 */
[----:B------:R-:W-:Y:S01]  /*0fb0*/  ULOP3.LUT UR5, UR5, 0xffff, URZ, 0xc0, !UPT ;  /* 0x0000ffff05057892 */ /* 0x000fe2000f8ec0ff */
[----:B---3--:R-:W-:Y:S01]  /*0fc0*/  FMUL R3, R3, UR4 ;  /* 0x0000000403037c20 */ /* 0x008fe20008400000 */
[----:B------:R-:W-:Y:S02]  /*0fd0*/  ULOP3.LUT UR4, UR52, 0xc, URZ, 0xc0, !UPT ;  /* 0x0000000c34047892 */ /* 0x000fe4000f8ec0ff */
[----:B------:R-:W-:Y:S02]  /*0fe0*/  USHF.L.U32 UR31, UR31, UR5, URZ ;  /* 0x000000051f1f7299 */ /* 0x000fe400080006ff */
[----:B------:R-:W-:Y:S01]  /*0ff0*/  UISETP.GT.U32.AND UP0, UPT, UR4, 0xffff, UPT ;  /* 0x0000ffff0400788c */ /* 0x000fe2000bf04070 */
[----:B------:R-:W2:Y:S01]  /*1000*/  F2I.U32.TRUNC.NTZ R3, R3 ;  /* 0x0000000300037305 */ /* 0x000ea2000020f000 */
[----:B------:R-:W-:Y:S02]  /*1010*/  USHF.R.U32.HI UR27, URZ, 0x2, UR52 ;  /* 0x00000002ff1b7899 */ /* 0x000fe40008011634 */
[----:B------:R-:W-:Y:S01]  /*1020*/  USEL UR4, UR4, 0xffff, !UP0 ;  /* 0x0000ffff04047887 */ /* 0x000fe2000c000000 */
[----:B------:R-:W3:Y:S01]  /*1030*/  LDCU UR42, c[0x0][0xb24] ;  /* 0x00016480ff2a77ac */ /* 0x000ee20008000800 */
[----:B-1----:R-:W-:-:S02]  /*1040*/  R2UR UR6, R2 ;  /* 0x00000000020672ca */ /* 0x002fc400000e0000 */
[----:B------:R-:W-:Y:S01]  /*1050*/  ULOP3.LUT UR4, UR4, 0xffff, URZ, 0xc0, !UPT ;  /* 0x0000ffff04047892 */ /* 0x000fe2000f8ec0ff */
[----:B------:R-:W-:Y:S01]  /*1060*/  PRMT R2, RZ, 0x7610, R2 ;  /* 0x00007610ff027816 */ /* 0x000fe20000000002 */
[----:B------:R-:W1:Y:S01]  /*1070*/  LDCU UR28, c[0x0][0xb30] ;  /* 0x00016600ff1c77ac */ /* 0x000e620008000800 */
[----:B--2---:R-:W-:Y:S01]  /*1080*/  R2UR UR7, R3 ;  /* 0x00000000030772ca */ /* 0x004fe200000e0000 */
[----:B------:R-:W-:Y:S02]  /*1090*/  USHF.L.U32 UR30, UR30, UR4, URZ ;  /* 0x000000041e1e7299 */ /* 0x000fe400080006ff */
[----:B------:R-:W-:-:S05]  /*10a0*/  UISETP.NE.AND UP6, UPT, UR17, 0x2, UPT ;  /* 0x000000021100788c */ /* 0x000fca000bfc5270 */
[----:B------:R-:W-:Y:S02]  /*10b0*/  UIADD3 UR4, UPT, UPT, -UR6, URZ, URZ ;  /* 0x000000ff06047290 */ /* 0x000fe4000fffe1ff */
[----:B------:R-:W-:Y:S02]  /*10c0*/  ULOP3.LUT UR38, UR38, 0xc00, URZ, 0xc0, !UPT ;  /* 0x00000c0026267892 */ /* 0x000fe4000f8ec0ff */
[----:B------:R-:W-:Y:S02]  /*10d0*/  UIMAD UR4, UR10, UR4, UR9 ;  /* 0x000000040a0472a4 */ /* 0x000fe4000f8e0209 */
[----:B------:R-:W-:Y:S02]  /*10e0*/  ULOP3.LUT UR37, UR37, 0x3000, URZ, 0xc0, !UPT ;  /* 0x0000300025257892 */ /* 0x000fe4000f8ec0ff */
[----:B------:R-:W-:Y:S02]  /*10f0*/  UIADD3 UR5, UPT, UPT, -UR7, URZ, URZ ;  /* 0x000000ff07057290 */ /* 0x000fe4000fffe1ff */
[----:B------:R-:W-:Y:S01]  /*1100*/  IMAD.U32 R87, RZ, RZ, UR4 ;  /* 0x00000004ff577e24 */ /* 0x000fe2000f8e00ff */
[----:B------:R-:W-:Y:S01]  /*1110*/  UISETP.GE.AND UP5, UPT, UR26, 0x1, UPT ;  /* 0x000000011a00788c */ /* 0x000fe2000bfa6270 */
[----:B------:R-:W-:Y:S01]  /*1120*/  UMOV UR16, UR8 ;  /* 0x0000000800107c82 */ /* 0x000fe20008000000 */
[----:B------:R-:W-:Y:S01]  /*1130*/  UMOV UR20, UR9 ;  /* 0x0000000900147c82 */ /* 0x000fe20008000000 */
[----:B------:R-:W-:Y:S01]  /*1140*/  UIMAD UR63, UR63, UR5, UR8 ;  /* 0x000000053f3f72a4 */ /* 0x000fe2000f8e0208 */
[----:B-1-3--:R-:W-:Y:S11]  /*1150*/  BRA.U UP4, `(.L_x_17) ;  /* 0x0000000104c87547 */ /* 0x00aff6000b800000 */
[----:B------:R-:W-:-:S13]  /*1160*/  R2UR UR4, R87 ;  /* 0x00000000570472ca */ /* 0x000fda00000e0000 */
[----:B------:R-:W-:Y:S02]  /*1170*/  UISETP.NE.AND UP0, UPT, UR4, URZ, UPT ;  /* 0x000000ff0400728c */ /* 0x000fe4000bf05270 */
[----:B------:R-:W-:Y:S02]  /*1180*/  UISETP.NE.AND UP2, UPT, UR4, 0x1, UPT ;  /* 0x000000010400788c */ /* 0x000fe4000bf45270 */
[----:B------:R-:W-:Y:S02]  /*1190*/  UISETP.NE.AND UP1, UPT, UR63, URZ, UP0 ;  /* 0x000000ff3f00728c */ /* 0x000fe40008725270 */
[----:B------:R-:W-:Y:S02]  /*11a0*/  USEL UR6, URZ, 0x2, UP0 ;  /* 0x00000002ff067887 */ /* 0x000fe40008000000 */
[----:B------:R-:W-:Y:S02]  /*11b0*/  USEL UR9, URZ, 0x1, UP1 ;  /* 0x00000001ff097887 */ /* 0x000fe40008800000 */
[----:B------:R-:W-:-:S02]  /*11c0*/  UISETP.NE.AND UP1, UPT, UR4, 0x2, UPT ;  /* 0x000000020400788c */ /* 0x000fc4000bf25270 */
[----:B------:R-:W-:Y:S02]  /*11d0*/  USEL UR12, URZ, 0x4, UP0 ;  /* 0x00000004ff0c7887 */ /* 0x000fe40008000000 */
[----:B------:R-:W-:Y:S02]  /*11e0*/  USEL UR18, URZ, 0x8, UP0 ;  /* 0x00000008ff127887 */ /* 0x000fe40008000000 */
[----:B------:R-:W-:Y:S02]  /*11f0*/  UISETP.NE.AND UP0, UPT, UR4, 0x3, UPT ;  /* 0x000000030400788c */ /* 0x000fe4000bf05270 */
[----:B------:R-:W-:Y:S02]  /*1200*/  USEL UR4, URZ, 0x100, UP1 ;  /* 0x00000100ff047887 */ /* 0x000fe40008800000 */
[----:B------:R-:W-:Y:S02]  /*1210*/  USEL UR10, URZ, 0x200, UP1 ;  /* 0x00000200ff0a7887 */ /* 0x000fe40008800000 */
[----:B------:R-:W-:-:S02]  /*1220*/  USEL UR14, URZ, 0x400, UP1 ;  /* 0x00000400ff0e7887 */ /* 0x000fc40008800000 */
[----:B------:R-:W-:Y:S02]  /*1230*/  USEL UR21, URZ, 0x800, UP1 ;  /* 0x00000800ff157887 */ /* 0x000fe40008800000 */
[----:B------:R-:W-:Y:S02]  /*1240*/  USEL UR5, URZ, 0x10, UP2 ;  /* 0x00000010ff057887 */ /* 0x000fe40009000000 */
[----:B------:R-:W-:Y:S02]  /*1250*/  UISETP.NE.AND UP1, UPT, UR63, URZ, UPT ;  /* 0x000000ff3f00728c */ /* 0x000fe4000bf25270 */
[----:B------:R-:W-:Y:S02]  /*1260*/  USEL UR7, URZ, 0x1000, UP0 ;  /* 0x00001000ff077887 */ /* 0x000fe40008000000 */
[----:B------:R-:W-:Y:S02]  /*1270*/  USEL UR11, URZ, 0x2000, UP0 ;  /* 0x00002000ff0b7887 */ /* 0x000fe40008000000 */
[----:B------:R-:W-:-:S02]  /*1280*/  USEL UR15, URZ, 0x4000, UP0 ;  /* 0x00004000ff0f7887 */ /* 0x000fc40008000000 */
[----:B------:R-:W-:Y:S02]  /*1290*/  USEL UR22, URZ, 0x8000, UP0 ;  /* 0x00008000ff167887 */ /* 0x000fe40008000000 */
[----:B------:R-:W-:Y:S02]  /*12a0*/  UISETP.NE.AND UP0, UPT, UR63, 0x1, UPT ;  /* 0x000000013f00788c */ /* 0x000fe4000bf05270 */
[----:B------:R-:W-:Y:S02]  /*12b0*/  USEL UR5, UR5, 0x10, UP1 ;  /* 0x0000001005057887 */ /* 0x000fe40008800000 */
[----:B------:R-:W-:Y:S02]  /*12c0*/  USEL UR4, UR4, 0x100, UP1 ;  /* 0x0000010004047887 */ /* 0x000fe40008800000 */
[----:B------:R-:W-:Y:S02]  /*12d0*/  USEL UR8, URZ, 0x20, UP2 ;  /* 0x00000020ff087887 */ /* 0x000fe40009000000 */
[----:B------:R-:W-:-:S02]  /*12e0*/  USEL UR7, UR7, 0x1000, UP1 ;  /* 0x0000100007077887 */ /* 0x000fc40008800000 */
[----:B------:R-:W-:Y:S02]  /*12f0*/  USEL UR6, UR6, 0x2, UP0 ;  /* 0x0000000206067887 */ /* 0x000fe40008000000 */
[----:B------:R-:W-:Y:S02]  /*1300*/  UIADD3 UR4, UPT, UPT, UR4, UR5, UR9 ;  /* 0x0000000504047290 */ /* 0x000fe4000fffe009 */
[----:B------:R-:W-:Y:S02]  /*1310*/  UISETP.NE.AND UP1, UPT, UR63, 0x2, UPT ;  /* 0x000000023f00788c */ /* 0x000fe4000bf25270 */
[----:B------:R-:W-:Y:S02]  /*1320*/  USEL UR8, UR8, 0x20, UP0 ;  /* 0x0000002008087887 */ /* 0x000fe40008000000 */
[----:B------:R-:W-:Y:S02]  /*1330*/  USEL UR5, UR10, 0x200, UP0 ;  /* 0x000002000a057887 */ /* 0x000fe40008000000 */
[----:B------:R-:W-:-:S02]  /*1340*/  UIADD3 UR4, UPT, UPT, UR6, UR7, UR4 ;  /* 0x0000000706047290 */ /* 0x000fc4000fffe004 */
[----:B------:R-:W-:Y:S02]  /*1350*/  USEL UR13, URZ, 0x40, UP2 ;  /* 0x00000040ff0d7887 */ /* 0x000fe40009000000 */
[----:B------:R-:W-:Y:S02]  /*1360*/  USEL UR9, UR11, 0x2000, UP0 ;  /* 0x000020000b097887 */ /* 0x000fe40008000000 */
[----:B------:R-:W-:Y:S02]  /*1370*/  USEL UR7, UR12, 0x4, UP1 ;  /* 0x000000040c077887 */ /* 0x000fe40008800000 */
[----:B------:R-:W-:Y:S02]  /*1380*/  UIADD3 UR4, UPT, UPT, UR5, UR8, UR4 ;  /* 0x0000000805047290 */ /* 0x000fe4000fffe004 */
[----:B------:R-:W-:Y:S02]  /*1390*/  UISETP.NE.AND UP0, UPT, UR63, 0x3, UPT ;  /* 0x000000033f00788c */ /* 0x000fe4000bf05270 */
[----:B------:R-:W-:-:S02]  /*13a0*/  USEL UR6, UR13, 0x40, UP1 ;  /* 0x000000400d067887 */ /* 0x000fc40008800000 */
[----:B------:R-:W-:Y:S02]  /*13b0*/  USEL UR5, UR14, 0x400, UP1 ;  /* 0x000004000e057887 */ /* 0x000fe40008800000 */
[----:B------:R-:W-:Y:S02]  /*13c0*/  UIADD3 UR4, UPT, UPT, UR7, UR9, UR4 ;  /* 0x0000000907047290 */ /* 0x000fe4000fffe004 */
[----:B------:R-:W-:Y:S02]  /*13d0*/  USEL UR19, URZ, 0x80, UP2 ;  /* 0x00000080ff137887 */ /* 0x000fe40009000000 */
[----:B------:R-:W-:Y:S02]  /*13e0*/  USEL UR9, UR15, 0x4000, UP1 ;  /* 0x000040000f097887 */ /* 0x000fe40008800000 */
[----:B------:R-:W-:Y:S02]  /*13f0*/  USEL UR8, UR18, 0x8, UP0 ;  /* 0x0000000812087887 */ /* 0x000fe40008000000 */
[----:B------:R-:W-:-:S02]  /*1400*/  UIADD3 UR4, UPT, UPT, UR5, UR6, UR4 ;  /* 0x0000000605047290 */ /* 0x000fc4000fffe004 */
[----:B------:R-:W-:Y:S02]  /*1410*/  USEL UR7, UR19, 0x80, UP0 ;  /* 0x0000008013077887 */ /* 0x000fe40008000000 */
[----:B------:R-:W-:Y:S02]  /*1420*/  USEL UR6, UR21, 0x800, UP0 ;  /* 0x0000080015067887 */ /* 0x000fe40008000000 */
[----:B------:R-:W-:Y:S02]  /*1430*/  UIADD3 UR4, UPT, UPT, UR8, UR9, UR4 ;  /* 0x0000000908047290 */ /* 0x000fe4000fffe004 */
[----:B------:R-:W-:Y:S02]  /*1440*/  USEL UR5, UR22, 0x8000, UP0 ;  /* 0x0000800016057887 */ /* 0x000fe40008000000 */
[----:B------:R-:W-:-:S04]  /*1450*/  UIADD3 UR4, UPT, UPT, UR6, UR7, UR4 ;  /* 0x0000000706047290 */ /* 0x000fc8000fffe004 */
[----:B------:R-:W-:-:S06]  /*1460*/  UIADD3 UR4, UPT, UPT, UR4, UR5, URZ ;  /* 0x0000000504047290 */ /* 0x000fcc000fffe0ff */
[----:B------:R-:W-:Y:S02]  /*1470*/  MOV R2, UR4 ;  /* 0x0000000400027c02 */ /* 0x000fe40008000f00 */
.L_x_17:
[----:B------:R-:W-:Y:S05]  /*1480*/  BRA.U !UP5, `(.L_x_18) ;  /* 0x000000010dd47547 */ /* 0x000fea000b800000 */
[----:B------:R-:W1:Y:S01]  /*1490*/  LDCU.128 UR12, c[0x0][0xb10] ;  /* 0x00016200ff0c77ac */ /* 0x000e620008000c00 */
[----:B------:R-:W2:Y:S01]  /*14a0*/  LDCU UR6, c[0x0][0x370] ;  /* 0x00006e00ff0677ac */ /* 0x000ea20008000800 */
[----:B------:R-:W3:Y:S01]  /*14b0*/  LDCU UR5, c[0x0][0x374] ;  /* 0x00006e80ff0577ac */ /* 0x000ee20008000800 */
[----:B------:R-:W4:Y:S01]  /*14c0*/  LDCU UR21, c[0x0][0xb0c] ;  /* 0x00016180ff1577ac */ /* 0x000f220008000800 */
[----:B------:R-:W4:Y:S01]  /*14d0*/  LDCU UR7, c[0x0][0xb20] ;  /* 0x00016400ff0777ac */ /* 0x000f220008000800 */
[----:B------:R-:W4:Y:S01]  /*14e0*/  LDCU.64 UR8, c[0x0][0xb28] ;  /* 0x00016500ff0877ac */ /* 0x000f220008000a00 */
[----:B-1----:R-:W-:Y:S02]  /*14f0*/  UISETP.NE.AND UP0, UPT, UR14, 0x1, UPT ;  /* 0x000000010e00788c */ /* 0x002fe4000bf05270 */
[----:B---3--:R-:W-:Y:S02]  /*1500*/  UIMAD.WIDE.U32 UR10, UR5, UR15, URZ ;  /* 0x0000000f050a72a5 */ /* 0x008fe4000f8e00ff */
[----:B--2---:R-:W-:-:S02]  /*1510*/  UIMAD.WIDE.U32 UR22, UR6, UR12, URZ ;  /* 0x0000000c061672a5 */ /* 0x004fc4000f8e00ff */
[----:B----4-:R-:W-:Y:S02]  /*1520*/  UISETP.NE.AND UP1, UPT, UR21, 0x1, UPT ;  /* 0x000000011500788c */ /* 0x010fe4000bf25270 */
[----:B------:R-:W-:Y:S01]  /*1530*/  UISETP.NE.AND UP2, UPT, UR26, 0x1, UPT ;  /* 0x000000011a00788c */ /* 0x000fe2000bf45270 */
[----:B------:R-:W-:Y:S02]  /*1540*/  UMOV UR10, UR11 ;  /* 0x0000000b000a7c82 */ /* 0x000fe40008000000 */
[----:B------:R-:W-:Y:S01]  /*1550*/  UMOV UR22, UR23 ;  /* 0x0000001700167c82 */ /* 0x000fe20008000000 */
[----:B------:R-:W-:Y:S02]  /*1560*/  @UP0 USHF.R.U32.HI UR5, URZ, UR7, UR10 ;  /* 0x00000007ff050299 */ /* 0x000fe4000801160a */
[----:B------:R-:W-:Y:S02]  /*1570*/  UIMAD.WIDE.U32 UR24, UR20, UR15, URZ ;  /* 0x0000000f141872a5 */ /* 0x000fe4000f8e00ff */
[----:B------:R-:W-:-:S02]  /*1580*/  UIMAD.WIDE.U32 UR10, UR5, UR8, URZ ;  /* 0x00000008050a72a5 */ /* 0x000fc4000f8e00ff */
[----:B------:R-:W-:Y:S02]  /*1590*/  @UP1 USHF.R.U32.HI UR6, URZ, UR13, UR22 ;  /* 0x0000000dff061299 */ /* 0x000fe40008011616 */
[----:B------:R-:W-:Y:S02]  /*15a0*/  UIMAD.WIDE.U32 UR18, UR16, UR12, URZ ;  /* 0x0000000c101272a5 */ /* 0x000fe4000f8e00ff */
[----:B------:R-:W-:Y:S01]  /*15b0*/  UIMAD.WIDE.U32 UR22, UR6, UR8, URZ ;  /* 0x00000008061672a5 */ /* 0x000fe2000f8e00ff */
[----:B------:R-:W-:Y:S01]  /*15c0*/  UMOV UR4, UR25 ;  /* 0x0000001900047c82 */ /* 0x000fe20008000000 */
[----:B------:R-:W-:Y:S01]  /*15d0*/  UMOV UR10, UR11 ;  /* 0x0000000b000a7c82 */ /* 0x000fe20008000000 */
[----:B------:R-:W-:Y:S02]  /*15e0*/  USHF.R.U32.HI UR4, URZ, UR7, UR4 ;  /* 0x00000007ff047299 */ /* 0x000fe40008011604 */
[----:B------:R-:W-:Y:S01]  /*15f0*/  @UP2 USHF.R.U32.HI UR5, URZ, UR9, UR10 ;  /* 0x00000009ff052299 */ /* 0x000fe2000801160a */
[----:B------:R-:W-:Y:S01]  /*1600*/  UMOV UR18, UR19 ;  /* 0x0000001300127c82 */ /* 0x000fe20008000000 */
[----:B------:R-:W-:Y:S01]  /*1610*/  UMOV UR22, UR23 ;  /* 0x0000001700167c82 */ /* 0x000fe20008000000 */
[----:B------:R-:W-:-:S02]  /*1620*/  USHF.R.U32.HI UR13, URZ, UR13, UR18 ;  /* 0x0000000dff0d7299 */ /* 0x000fc40008011612 */
[----:B------:R-:W-:Y:S02]  /*1630*/  USEL UR4, UR20, UR4, !UP0 ;  /* 0x0000000414047287 */ /* 0x000fe4000c000000 */
[----:B------:R-:W-:Y:S02]  /*1640*/  @UP2 USHF.R.U32.HI UR6, URZ, UR9, UR22 ;  /* 0x00000009ff062299 */ /* 0x000fe40008011616 */
[----:B------:R-:W-:Y:S02]  /*1650*/  UIMAD UR7, UR5, UR26, URZ ;  /* 0x0000001a050772a4 */ /* 0x000fe4000f8e02ff */
[----:B------:R-:W-:Y:S02]  /*1660*/  USEL UR5, UR16, UR13, !UP1 ;  /* 0x0000000d10057287 */ /* 0x000fe4000c800000 */
[----:B------:R-:W-:Y:S02]  /*1670*/  UIMAD UR12, UR6, UR26, URZ ;  /* 0x0000001a060c72a4 */ /* 0x000fe4000f8e02ff */
[----:B------:R-:W-:-:S02]  /*1680*/  UISETP.GE.AND UP0, UPT, UR4, UR7, UPT ;  /* 0x000000070400728c */ /* 0x000fc4000bf06270 */
[----:B------:R-:W-:Y:S02]  /*1690*/  UIMAD.WIDE.U32 UR10, UR4, UR8, URZ ;  /* 0x00000008040a72a5 */ /* 0x000fe4000f8e00ff */
[----:B------:R-:W-:Y:S02]  /*16a0*/  UISETP.GE.OR UP0, UPT, UR5, UR12, UP0 ;  /* 0x0000000c0500728c */ /* 0x000fe40008706670 */
[----:B------:R-:W-:Y:S02]  /*16b0*/  UIMAD.WIDE.U32 UR12, UR5, UR8, URZ ;  /* 0x00000008050c72a5 */ /* 0x000fe4000f8e00ff */
[----:B------:R-:W-:Y:S01]  /*16c0*/  UIADD3 UR10, UPT, UPT, -UR4, URZ, URZ ;  /* 0x000000ff040a7290 */ /* 0x000fe2000fffe1ff */
[----:B------:R-:W-:Y:S01]  /*16d0*/  UMOV UR8, UR11 ;  /* 0x0000000b00087c82 */ /* 0x000fe20008000000 */
[----:B------:R-:W-:Y:S02]  /*16e0*/  UIADD3 UR11, UPT, UPT, -UR5, URZ, URZ ;  /* 0x000000ff050b7290 */ /* 0x000fe4000fffe1ff */
[----:B------:R-:W-:-:S03]  /*16f0*/  USHF.R.U32.HI UR8, URZ, UR9, UR8 ;  /* 0x00000009ff087299 */ /* 0x000fc60008011608 */
[----:B------:R-:W-:Y:S01]  /*1700*/  @!UP0 UMOV UR7, UR13 ;  /* 0x0000000d00078c82 */ /* 0x000fe20008000000 */
[----:B------:R-:W-:Y:S02]  /*1710*/  UIMAD UR20, UR14, UR10, UR20 ;  /* 0x0000000a0e1472a4 */ /* 0x000fe4000f8e0214 */
[----:B------:R-:W-:Y:S02]  /*1720*/  USEL UR8, UR4, UR8, !UP2 ;  /* 0x0000000804087287 */ /* 0x000fe4000d000000 */
[----:B------:R-:W-:Y:S02]  /*1730*/  @!UP0 USHF.R.U32.HI UR7, URZ, UR9, UR7 ;  /* 0x00000009ff078299 */ /* 0x000fe40008011607 */
[----:B------:R-:W-:Y:S02]  /*1740*/  UIADD3 UR9, UPT, UPT, -UR8, URZ, URZ ;  /* 0x000000ff08097290 */ /* 0x000fe4000fffe1ff */
[----:B------:R-:W-:Y:S02]  /*1750*/  @!UP0 USEL UR7, UR5, UR7, !UP2 ;  /* 0x0000000705078287 */ /* 0x000fe4000d000000 */
[----:B------:R-:W-:-:S02]  /*1760*/  UIMAD UR9, UR26, UR9, UR4 ;  /* 0x000000091a0972a4 */ /* 0x000fc4000f8e0204 */
[----:B------:R-:W-:Y:S02]  /*1770*/  @!UP0 UIADD3 UR8, UPT, UPT, UR8, -UR7, URZ ;  /* 0x8000000708088290 */ /* 0x000fe4000fffe0ff */
[----:B------:R-:W-:Y:S02]  /*1780*/  @!UP0 UIMAD UR6, UR9, UR6, UR7 ;  /* 0x00000006090682a4 */ /* 0x000fe4000f8e0207 */
[----:B------:R-:W-:Y:S02]  /*1790*/  @!UP0 UIMAD UR4, UR8, UR26, UR5 ;  /* 0x0000001a080482a4 */ /* 0x000fe4000f8e0205 */
[----:B------:R-:W-:Y:S02]  /*17a0*/  UIMAD UR16, UR21, UR11, UR16 ;  /* 0x0000000b151072a4 */ /* 0x000fe4000f8e0210 */
[----:B------:R-:W-:Y:S01]  /*17b0*/  UIMAD UR20, UR4, UR14, UR20 ;  /* 0x0000000e041472a4 */ /* 0x000fe2000f8e0214 */
[----:B------:R-:W-:Y:S02]  /*17c0*/  @!UP0 UMOV UR5, UR6 ;  /* 0x0000000600058c82 */ /* 0x000fe40008000000 */
[----:B------:R-:W-:-:S12]  /*17d0*/  UIMAD UR16, UR5, UR21, UR16 ;  /* 0x00000015051072a4 */ /* 0x000fd8000f8e0210 */
.L_x_18:
[----:B------:R-:W-:-:S09]  /*17e0*/  UISETP.NE.AND UP0, UPT, UR28, 0x1, UPT ;  /* 0x000000011c00788c */ /* 0x000fd2000bf05270 */
[----:B------:R-:W-:Y:S05]  /*17f0*/  BRA.U UP0, `(.L_x_19) ;  /* 0x0000000100447547 */ /* 0x000fea000b800000 */
[----:B------:R-:W1:Y:S01]  /*1800*/  LDCU.128 UR8, c[0x0][0xb10] ;  /* 0x00016200ff0877ac */ /* 0x000e620008000c00 */
[----:B------:R-:W2:Y:S01]  /*1810*/  LDCU UR12, c[0x0][0xb0c] ;  /* 0x00016180ff0c77ac */ /* 0x000ea20008000800 */
[----:B------:R-:W3:Y:S01]  /*1820*/  LDCU UR13, c[0x0][0xb20] ;  /* 0x00016400ff0d77ac */ /* 0x000ee20008000800 */
[----:B-1----:R-:W-:Y:S02]  /*1830*/  UIMAD.WIDE.U32 UR6, UR16, UR8, URZ ;  /* 0x00000008100672a5 */ /* 0x002fe4000f8e00ff */
[----:B------:R-:W-:Y:S02]  /*1840*/  UIMAD.WIDE.U32 UR4, UR20, UR11, URZ ;  /* 0x0000000b140472a5 */ /* 0x000fe4000f8e00ff */
[----:B--2---:R-:W-:Y:S02]  /*1850*/  UISETP.NE.AND UP1, UPT, UR12, 0x1, UPT ;  /* 0x000000010c00788c */ /* 0x004fe4000bf25270 */
[----:B------:R-:W-:Y:S01]  /*1860*/  UISETP.NE.AND UP0, UPT, UR10, 0x1, UPT ;  /* 0x000000010a00788c */ /* 0x000fe2000bf05270 */
[----:B------:R-:W-:-:S02]  /*1870*/  UMOV UR6, UR7 ;  /* 0x0000000700067c82 */ /* 0x000fc40008000000 */
[----:B------:R-:W-:Y:S01]  /*1880*/  UMOV UR4, UR5 ;  /* 0x0000000500047c82 */ /* 0x000fe20008000000 */
[----:B------:R-:W-:Y:S02]  /*1890*/  USHF.R.U32.HI UR9, URZ, UR9, UR6 ;  /* 0x00000009ff097299 */ /* 0x000fe40008011606 */
[----:B---3--:R-:W-:Y:S02]  /*18a0*/  USHF.R.U32.HI UR4, URZ, UR13, UR4 ;  /* 0x0000000dff047299 */ /* 0x008fe40008011604 */
[----:B------:R-:W-:Y:S02]  /*18b0*/  USEL UR5, UR16, UR9, !UP1 ;  /* 0x0000000910057287 */ /* 0x000fe4000c800000 */
[----:B------:R-:W-:-:S04]  /*18c0*/  USEL UR4, UR20, UR4, !UP0 ;  /* 0x0000000414047287 */ /* 0x000fc8000c000000 */
[----:B------:R-:W-:Y:S02]  /*18d0*/  UIADD3 UR6, UPT, UPT, UR5, -UR4, URZ ;  /* 0x8000000405067290 */ /* 0x000fe4000fffe0ff */
[----:B------:R-:W-:Y:S02]  /*18e0*/  UIADD3 UR4, UPT, UPT, -UR5, UR4, URZ ;  /* 0x0000000405047290 */ /* 0x000fe4000fffe1ff */
[----:B------:R-:W-:Y:S02]  /*18f0*/  UIMAD UR20, UR6, UR10, UR20 ;  /* 0x0000000a061472a4 */ /* 0x000fe4000f8e0214 */
[----:B------:R-:W-:-:S12]  /*1900*/  UIMAD UR16, UR4, UR12, UR16 ;  /* 0x0000000c041072a4 */ /* 0x000fd8000f8e0210 */
.L_x_19:
[----:B------:R-:W-:-:S09]  /*1910*/  UISETP.EQ.U32.AND UP0, UPT, UR29, 0x1, UPT ;  /* 0x000000011d00788c */ /* 0x000fd2000bf02070 */
[----:B------:R-:W-:Y:S05]  /*1920*/  BRA.U !UP0, `(.L_x_20) ;  /* 0x00000001080c7547 */ /* 0x000fea000b800000 */
[----:B------:R-:W-:Y:S01]  /*1930*/  UCGABAR_WAIT ;  /* 0x0000000000007dc7 */ /* 0x000fe20008000000 */
[----:B------:R-:W-:Y:S01]  /*1940*/  CCTL.IVALL ;  /* 0x00000000ff00798f */ /* 0x000fe20002000000 */
[----:B------:R-:W-:Y:S05]  /*1950*/  BRA `(.L_x_21) ;  /* 0x0000000000047947 */ /* 0x000fea0003800000 */
.L_x_20:
[----:B------:R-:W-:Y:S06]  /*1960*/  BAR.SYNC.DEFER_BLOCKING 0x0 ;  /* 0x0000000000007b1d */ /* 0x000fec0000010000 */
.L_x_21:
[----:B------:R-:W-:Y:S05]  /*1970*/  BRA.U UP6, `(.L_x_22) ;  /* 0x0000001506187547 */ /* 0x000fea000b800000 */
[----:B------:R-:W1:Y:S01]  /*1980*/  LDCU UR6, c[0x0][0x38c] ;  /* 0x00007180ff0677ac */ /* 0x000e620008000800 */
[----:B------:R-:W-:Y:S01]  /*1990*/  PLOP3.LUT P2, PT, PT, PT, UP3, 0x80, 0x8 ;  /* 0x000000000008781c */ /* 0x000fe20003f4f038 */
[----:B------:R-:W-:Y:S01]  /*19a0*/  IMAD.MOV.U32 R12, RZ, RZ, 0x1 ;  /* 0x00000001ff0c7424 */ /* 0x000fe200078e00ff */
[----:B------:R-:W-:Y:S01]  /*19b0*/  ISETP.EQ.OR P3, PT, R0, RZ, P4 ;  /* 0x000000ff0000720c */ /* 0x000fe20002762670 */
[----:B------:R-:W-:Y:S01]  /*19c0*/  UISETP.NE.AND UP1, UPT, UR17, URZ, UPT ;  /* 0x000000ff1100728c */ /* 0x000fe2000bf25270 */
[----:B------:R-:W-:Y:S02]  /*19d0*/  PLOP3.LUT P2, PT, P2, PT, PT, 0x8, 0x80 ;  /* 0x000000000080781c */ /* 0x000fe4000174e170 */
[----:B------:R-:W-:Y:S01]  /*19e0*/  CS2R R10, SRZ ;  /* 0x00000000000a7805 */ /* 0x000fe2000001ff00 */
[----:B------:R-:W-:Y:S01]  /*19f0*/  IMAD.MOV.U32 R9, RZ, RZ, RZ ;  /* 0x000000ffff097224 */ /* 0x000fe200078e00ff */
[----:B------:R-:W2:Y:S01]  /*1a00*/  LDCU UR49, c[0x0][0x370] ;  /* 0x00006e00ff3177ac */ /* 0x000ea20008000800 */
[----:B------:R-:W-:Y:S01]  /*1a10*/  IMAD.MOV.U32 R8, RZ, RZ, 0x1 ;  /* 0x00000001ff087424 */ /* 0x000fe200078e00ff */
[----:B------:R-:W3:Y:S01]  /*1a20*/  LDCU.64 UR46, c[0x0][0x348] ;  /* 0x00006900ff2e77ac */ /* 0x000ee20008000a00 */
[----:B------:R-:W4:Y:S01]  /*1a30*/  LDCU UR48, c[0x0][0x374] ;  /* 0x00006e80ff3077ac */ /* 0x000f220008000800 */
[----:B-1----:R-:W-:-:S02]  /*1a40*/  UIADD3 UR5, UPT, UPT, UR6, 0x7f, URZ ;  /* 0x0000007f06057890 */ /* 0x002fc4000fffe0ff */
[----:B------:R-:W-:Y:S02]  /*1a50*/  UIADD3 UR56, UPT, UPT, UR6, 0xfe, URZ ;  /* 0x000000fe06387890 */ /* 0x000fe4000fffe0ff */
[----:B------:R-:W-:Y:S02]  /*1a60*/  USHF.R.S32.HI UR4, URZ, 0x1f, UR5 ;  /* 0x0000001fff047899 */ /* 0x000fe40008011405 */
[----:B------:R-:W-:Y:S02]  /*1a70*/  USEL UR40, UR40, 0x2, UP1 ;  /* 0x0000000228287887 */ /* 0x000fe40008800000 */
[----:B------:R-:W-:Y:S02]  /*1a80*/  ULEA.HI UR4, UR4, UR5, URZ, 0x7 ;  /* 0x0000000504047291 */ /* 0x000fe4000f8f38ff */
[----:B------:R-:W-:Y:S02]  /*1a90*/  USHF.L.U32 UR5, UR27, 0x4, URZ ;  /* 0x000000041b057899 */ /* 0x000fe400080006ff */
[----:B------:R-:W-:-:S02]  /*1aa0*/  USHF.R.S32.HI UR51, URZ, 0x7, UR4 ;  /* 0x00000007ff337899 */ /* 0x000fc40008011404 */
[----:B------:R-:W-:Y:S02]  /*1ab0*/  UIADD3 UR4, UPT, UPT, UR6, -0x1, URZ ;  /* 0xffffffff06047890 */ /* 0x000fe4000fffe0ff */
[----:B------:R-:W-:Y:S02]  /*1ac0*/  UISETP.LT.U32.AND UP0, UPT, UR51, 0x2, UPT ;  /* 0x000000023300788c */ /* 0x000fe4000bf01070 */
[----:B------:R-:W-:Y:S02]  /*1ad0*/  UISETP.GE.U32.AND UP2, UPT, UR4, -0xff, UPT ;  /* 0xffffff010400788c */ /* 0x000fe4000bf46070 */
[----:B------:R-:W-:Y:S02]  /*1ae0*/  USEL UR50, UR51, 0x2, UP0 ;  /* 0x0000000233327887 */ /* 0x000fe40008000000 */
[----:B------:R-:W-:Y:S02]  /*1af0*/  ULOP3.LUT UR53, UR5, 0x30, URZ, 0xe2, !UPT ;  /* 0x0000003005357892 */ /* 0x000fe4000f8ee2ff */
[----:B------:R-:W-:-:S02]  /*1b00*/  UIADD3 UR39, UPT, UPT, UR50, -0x1, URZ ;  /* 0xffffffff32277890 */ /* 0x000fc4000fffe0ff */
[----:B------:R-:W-:Y:S01]  /*1b10*/  UIADD3 UR54, UPT, UPT, UR51, -UR50, URZ ;  /* 0x8000003233367290 */ /* 0x000fe2000fffe0ff */
[----:B------:R-:W-:Y:S02]  /*1b20*/  UMOV UR29, URZ ;  /* 0x000000ff001d7c82 */ /* 0x000fe40008000000 */
[----:B------:R-:W-:-:S04]  /*1b30*/  @UP2 UIADD3 UR39, UPT, UPT, UR50, URZ, URZ ;  /* 0x000000ff32272290 */ /* 0x000fc8000fffe0ff */
[----:B--234-:R-:W-:-:S12]  /*1b40*/  UIADD3 UR39, UPT, UPT, UR39, 0x1, URZ ;  /* 0x0000000127277890 */ /* 0x01cfd8000fffe0ff */
.L_x_46:
[----:B------:R-:W-:Y:S01]  /*1b50*/  UISETP.NE.AND UP0, UPT, UR52, URZ, UPT ;  /* 0x000000ff3400728c */ /* 0x000fe2000bf05270 */
[----:B-1----:R-:W1:Y:S08]  /*1b60*/  S2UR UR52, SR_CgaCtaId ;  /* 0x00000000003479c3 */ /* 0x002e700000008800 */
[----:B---3--:R-:W-:Y:S05]  /*1b70*/  BRA.U UP0, `(.L_x_23) ;  /* 0x0000000100347547 */ /* 0x008fea000b800000 */
[----:B------:R-:W2:Y:S01]  /*1b80*/  S2R R0, SR_CgaCtaId ;  /* 0x0000000000007919 */ /* 0x000ea20000008800 */
[----:B------:R-:W-:Y:S02]  /*1b90*/  MOV R3, 0x400 ;  /* 0x0000040000037802 */ /* 0x000fe40000000f00 */
[----:B------:R-:W-:Y:S02]  /*1ba0*/  SHF.L.U32 R2, R8, 0x1f, RZ ;  /* 0x0000001f08027819 */ /* 0x000fe400000006ff */
[----:B--2---:R-:W-:-:S05]  /*1bb0*/  LEA R0, R0, R3, 0x18 ;  /* 0x0000000300007211 */ /* 0x004fca00078ec0ff */
[----:B------:R-:W-:-:S04]  /*1bc0*/  IMAD R3, R9, 0x8, R0 ;  /* 0x0000000809037824 */ /* 0x000fc800078e0200 */
[----:B------:R-:W2:Y:S02]  /*1bd0*/  SYNCS.PHASECHK.TRANS64.TRYWAIT P0, [R3+URZ+0xe0], R2 ;  /* 0x0000e002030075a7 */ /* 0x000ea400080011ff */
[----:B--2---:R-:W-:Y:S05]  /*1be0*/  @!P0 BRA `(.L_x_24) ;  /* 0x0000007c00e88947 */ /* 0x004fea0003800000 */
.L_x_140:
[----:B------:R-:W-:Y:S01]  /*1bf0*/  VIADD R9, R9, 0x1 ;  /* 0x0000000109097836 */ /* 0x000fe20000000000 */
[----:B------:R2:W-:Y:S04]  /*1c00*/  SYNCS.ARRIVE.TRANS64.A1T0 RZ, [R3+URZ+0xd0], RZ ;  /* 0x0000d0ff03ff79a7 */ /* 0x0005e800081000ff */
[----:B------:R-:W-:-:S04]  /*1c10*/  ISETP.NE.AND P0, PT, R9, 0x2, PT ;  /* 0x000000020900780c */ /* 0x000fc80003f05270 */
[----:B------:R-:W-:Y:S02]  /*1c20*/  SEL R9, R9, RZ, P0 ;  /* 0x000000ff09097207 */ /* 0x000fe40000000000 */
[----:B--2---:R-:W-:-:S04]  /*1c30*/  SEL R3, RZ, 0x1, P0 ;  /* 0x00000001ff037807 */ /* 0x004fc80000000000 */
[----:B------:R-:W-:Y:S02]  /*1c40*/  LOP3.LUT R8, R8, R3, RZ, 0x3c, !PT ;  /* 0x0000000308087212 */ /* 0x000fe400078e3cff */
.L_x_23:
[----:B------:R-:W-:Y:S01]  /*1c50*/  UMOV UR21, 0x400 ;  /* 0x0000040000157882 */ /* 0x000fe20000000000 */
[----:B------:R-:W-:Y:S01]  /*1c60*/  SHF.L.U32 R0, R12, 0x1f, RZ ;  /* 0x0000001f0c007819 */ /* 0x000fe200000006ff */
[----:B-1----:R-:W-:Y:S02]  /*1c70*/  ULEA UR21, UR52, UR21, 0x18 ;  /* 0x0000001534157291 */ /* 0x002fe4000f8ec0ff */
[----:B------:R-:W-:Y:S02]  /*1c80*/  UISETP.GE.U32.AND UP0, UPT, UR56, 0xff, UPT ;  /* 0x000000ff3800788c */ /* 0x000fe4000bf06070 */
[----:B------:R-:W-:Y:S02]  /*1c90*/  ULEA UR4, UR29, UR21, 0x3 ;  /* 0x000000151d047291 */ /* 0x000fe4000f8e18ff */
[----:B------:R-:W-:Y:S02]  /*1ca0*/  ULEA UR19, UR20, UR55, 0x2 ;  /* 0x0000003714137291 */ /* 0x000fe4000f8e10ff */
[----:B------:R-:W-:-:S02]  /*1cb0*/  ULEA UR35, UR16, UR53, 0x6 ;  /* 0x0000003510237291 */ /* 0x000fc4000f8e30ff */
[----:B------:R-:W-:Y:S01]  /*1cc0*/  USHF.L.U32 UR19, UR19, 0x6, URZ ;  /* 0x0000000613137899 */ /* 0x000fe200080006ff */
[----:B------:R-:W-:Y:S02]  /*1cd0*/  UMOV UR7, URZ ;  /* 0x000000ff00077c82 */ /* 0x000fe40008000000 */
[----:B------:R1:W2:Y:S01]  /*1ce0*/  SYNCS.PHASECHK.TRANS64.TRYWAIT P1, [UR4+0x10], R0 ;  /* 0x00001000ff0075a7 */ /* 0x0002a20008021104 */
[----:B------:R-:W-:Y:S08]  /*1cf0*/  BRA.U !UP0, `(.L_x_25) ;  /* 0x00000005080c7547 */ /* 0x000ff0000b800000 */
[----:B------:R-:W-:Y:S01]  /*1d00*/  UMOV UR13, URZ ;  /* 0x000000ff000d7c82 */ /* 0x000fe20008000000 */
[----:B------:R-:W-:-:S05]  /*1d10*/  UMOV UR5, UR29 ;  /* 0x0000001d00057c82 */ /* 0x000fca0008000000 */
.L_x_33:
[----:B------:R-:W-:Y:S01]  /*1d20*/  ULEA UR33, UR5, UR21, 0x3 ;  /* 0x0000001505217291 */ /* 0x000fe2000f8e18ff */
[----:B--2---:R-:W-:Y:S01]  /*1d30*/  @!P4 MOV R2, 0x14000 ;  /* 0x000140000002c802 */ /* 0x004fe20000000f00 */
[----:B--23--:R-:W-:Y:S10]  /*1d40*/  @P1 BRA `(.L_x_26) ;  /* 0x00000000000c1947 */ /* 0x00cff40003800000 */
[----:B------:R-:W-:-:S04]  /*1d50*/  SHF.L.U32 R3, R12, 0x1f, RZ ;  /* 0x0000001f0c037819 */ /* 0x000fc800000006ff */
[----:B------:R-:W2:Y:S02]  /*1d60*/  SYNCS.PHASECHK.TRANS64.TRYWAIT P0, [UR33+0x10], R3 ;  /* 0x00001003ff0075a7 */ /* 0x000ea40008001121 */
[----:B--2---:R-:W-:Y:S05]  /*1d70*/  @!P0 BRA `(.L_x_27) ;  /* 0x0000007c00988947 */ /* 0x004fea0003800000 */
.L_x_26:
[----:B------:R2:W-:Y:S01]  /*1d80*/  @!P4 SYNCS.ARRIVE.TRANS64 RZ, [UR33], R2 ;  /* 0x00000002ffffc9a7 */ /* 0x0005e20008000021 */
[----:B------:R-:W-:-:S04]  /*1d90*/  ULOP3.LUT UR4, UR40, 0x2, URZ, 0xfc, !UPT ;  /* 0x0000000228047892 */ /* 0x000fc8000f8efcff */
[----:B------:R-:W-:-:S09]  /*1da0*/  UISETP.NE.AND UP0, UPT, UR4, 0x2, UPT ;  /* 0x000000020400788c */ /* 0x000fd2000bf05270 */
[----:B------:R-:W-:Y:S05]  /*1db0*/  BRA.U UP0, `(.L_x_28) ;  /* 0x0000000100047547 */ /* 0x000fea000b800000 */
[----:B------:R-:W-:Y:S05]  /*1dc0*/  BPT.TRAP 0x1 ;  /* 0x000000040000795c */ /* 0x000fea0000300000 */
.L_x_28:
[----:B------:R-:W-:Y:S04]  /*1dd0*/  BSSY.RECONVERGENT B0, `(.L_x_29) ;  /* 0x0000003000007945 */ /* 0x000fe80003800200 */
[----:B------:R-:W-:Y:S05]  /*1de0*/  @P3 BRA `(.L_x_30) ;  /* 0x0000000000043947 */ /* 0x000fea0003800000 */
[----:B------:R-:W-:Y:S05]  /*1df0*/  BPT.TRAP 0x1 ;  /* 0x000000040000795c */ /* 0x000fea0000300000 */
.L_x_30:
[----:B------:R-:W-:Y:S05]  /*1e00*/  BSYNC.RECONVERGENT B0 ;  /* 0x0000000000007941 */ /* 0x000fea0003800200 */
.L_x_29:
[----:B------:R-:W-:Y:S01]  /*1e10*/  UIADD3 UR4, UPT, UPT, UR5, 0x1, URZ ;  /* 0x0000000105047890 */ /* 0x000fe2000fffe0ff */
[----:B------:R-:W-:Y:S01]  /*1e20*/  BSSY.RECONVERGENT B0, `(.L_x_31) ;  /* 0x000002b000007945 */ /* 0x000fe20003800200 */
[----:B------:R-:W-:Y:S02]  /*1e30*/  ELECT P0, URZ, PT ;  /* 0x0000000000ff782f */ /* 0x000fe40003800000 */
[----:B------:R-:W-:-:S04]  /*1e40*/  UISETP.NE.AND UP0, UPT, UR4, 0x2, UPT ;  /* 0x000000020400788c */ /* 0x000fc8000bf05270 */
[----:B------:R-:W-:Y:S02]  /*1e50*/  USEL UR6, URZ, 0x1, UP0 ;  /* 0x00000001ff067887 */ /* 0x000fe40008000000 */
[----:B------:R-:W-:-:S04]  /*1e60*/  USEL UR29, UR4, URZ, UP0 ;  /* 0x000000ff041d7287 */ /* 0x000fc80008000000 */
[----:B------:R-:W-:Y:S01]  /*1e70*/  ULEA UR4, UR29, UR21, 0x3 ;  /* 0x000000151d047291 */ /* 0x000fe2000f8e18ff */
[----:B------:R-:W-:-:S04]  /*1e80*/  LOP3.LUT R12, R12, UR6, RZ, 0x3c, !PT ;  /* 0x000000060c0c7c12 */ /* 0x000fc8000f8e3cff */
[----:B-1----:R-:W-:-:S04]  /*1e90*/  SHF.L.U32 R0, R12, 0x1f, RZ ;  /* 0x0000001f0c007819 */ /* 0x002fc800000006ff */
[----:B------:R1:W3:Y:S01]  /*1ea0*/  SYNCS.PHASECHK.TRANS64.TRYWAIT P1, [UR4+0x10], R0 ;  /* 0x00001000ff0075a7 */ /* 0x0002e20008021104 */
[----:B------:R-:W-:Y:S05]  /*1eb0*/  @!P0 BRA `(.L_x_32) ;  /* 0x0000000000848947 */ /* 0x000fea0003800000 */
[----:B------:R-:W-:Y:S02]  /*1ec0*/  ULEA UR24, UR5, UR38, 0xd ;  /* 0x0000002605187291 */ /* 0x000fe4000f8e68ff */
[----:B------:R-:W-:Y:S02]  /*1ed0*/  ULEA UR8, UR5, UR37, 0xf ;  /* 0x0000002505087291 */ /* 0x000fe4000f8e78ff */
[----:B------:R-:W-:Y:S02]  /*1ee0*/  UIADD3 UR6, UP1, UPT, UR46, 0x80, URZ ;  /* 0x000000802e067890 */ /* 0x000fe4000ff3e0ff */
[----:B------:R-:W-:Y:S02]  /*1ef0*/  ULEA UR24, UR24, UR21, 0x1 ;  /* 0x0000001518187291 */ /* 0x000fe4000f8e08ff */
[----:B------:R-:W-:Y:S02]  /*1f00*/  USHF.L.U32 UR34, UR13, 0x7, URZ ;  /* 0x000000070d227899 */ /* 0x000fe400080006ff */
[----:B------:R-:W-:-:S02]  /*1f10*/  UIADD3 UR14, UP0, UPT, UR46, 0x180, URZ ;  /* 0x000001802e0e7890 */ /* 0x000fc4000ff1e0ff */
[----:B------:R-:W-:Y:S02]  /*1f20*/  ULEA UR8, UR8, UR21, 0x1 ;  /* 0x0000001508087291 */ /* 0x000fe4000f8e08ff */
[----:B------:R-:W-:Y:S02]  /*1f30*/  UIADD3.X UR7, UPT, UPT, URZ, UR47, URZ, UP1, !UPT ;  /* 0x0000002fff077290 */ /* 0x000fe40008ffe4ff */
[----:B------:R-:W-:Y:S02]  /*1f40*/  UIADD3 UR32, UPT, UPT, UR24, 0x8800, URZ ;  /* 0x0000880018207890 */ /* 0x000fe4000fffe0ff */
[----:B------:R-:W-:Y:S02]  /*1f50*/  UPRMT UR4, URZ, 0x5410, UR31 ;  /* 0x00005410ff047896 */ /* 0x000fe4000800001f */
[----:B------:R-:W-:Y:S02]  /*1f60*/  UIADD3 UR26, UPT, UPT, UR34, 0x40, URZ ;  /* 0x00000040221a7890 */ /* 0x000fe4000fffe0ff */
[----:B------:R-:W-:-:S02]  /*1f70*/  UIADD3 UR24, UPT, UPT, UR24, 0xa800, URZ ;  /* 0x0000a80018187890 */ /* 0x000fc4000fffe0ff */
[----:B------:R-:W-:Y:S02]  /*1f80*/  UIADD3.X UR15, UPT, UPT, URZ, UR47, URZ, UP0, !UPT ;  /* 0x0000002fff0f7290 */ /* 0x000fe400087fe4ff */
[----:B------:R-:W-:Y:S02]  /*1f90*/  UIADD3 UR16, UPT, UPT, UR8, 0x10800, URZ ;  /* 0x0001080008107890 */ /* 0x000fe4000fffe0ff */
[----:B------:R-:W-:Y:S02]  /*1fa0*/  UPRMT UR22, URZ, 0x5410, UR30 ;  /* 0x00005410ff167896 */ /* 0x000fe4000800001e */
[----:B------:R-:W-:Y:S01]  /*1fb0*/  UIADD3 UR8, UPT, UPT, UR8, 0x18800, URZ ;  /* 0x0001880008087890 */ /* 0x000fe2000fffe0ff */
[----:B------:R-:W-:Y:S01]  /*1fc0*/  UMOV UR44, 0x0 ;  /* 0x00000000002c7882 */ /* 0x000fe20000000000 */
[----:B------:R-:W-:Y:S01]  /*1fd0*/  UMOV UR45, 0x10000000 ;  /* 0x10000000002d7882 */ /* 0x000fe20000000000 */
[----:B------:R-:W-:Y:S01]  /*1fe0*/  UMOV UR25, UR33 ;  /* 0x0000002100197c82 */ /* 0x000fe20008000000 */
[----:B------:R-:W-:Y:S01]  /*1ff0*/  UMOV UR27, UR35 ;  /* 0x00000023001b7c82 */ /* 0x000fe20008000000 */
[----:B------:R-:W-:Y:S01]  /*2000*/  UMOV UR28, UR36 ;  /* 0x00000024001c7c82 */ /* 0x000fe20008000000 */
[----:B------:R-:W-:Y:S01]  /*2010*/  UMOV UR17, UR33 ;  /* 0x0000002100117c82 */ /* 0x000fe20008000000 */
[----:B------:R-:W-:Y:S01]  /*2020*/  UMOV UR20, UR36 ;  /* 0x0000002400147c82 */ /* 0x000fe20008000000 */
[----:B------:R-:W-:Y:S01]  /*2030*/  UMOV UR18, UR34 ;  /* 0x0000002200127c82 */ /* 0x000fe20008000000 */
[----:B------:R4:W-:Y:S01]  /*2040*/  UTMALDG.3D.MULTICAST [UR32], [UR6], UR4, desc[UR44] ;  /* 0x00002c20060073b4 */ /* 0x0009e20008011804 */
[----:B------:R-:W-:Y:S01]  /*2050*/  UMOV UR9, UR33 ;  /* 0x0000002100097c82 */ /* 0x000fe20008000000 */
[----:B------:R-:W-:Y:S01]  /*2060*/  UMOV UR11, UR19 ;  /* 0x00000013000b7c82 */ /* 0x000fe20008000000 */
[----:B------:R-:W-:Y:S01]  /*2070*/  UMOV UR12, UR36 ;  /* 0x00000024000c7c82 */ /* 0x000fe20008000000 */
[----:B------:R-:W-:Y:S01]  /*2080*/  UMOV UR10, UR26 ;  /* 0x0000001a000a7c82 */ /* 0x000fe20008000000 */
[----:B------:R4:W-:Y:S01]  /*2090*/  UTMALDG.3D.MULTICAST [UR24], [UR6], UR4, desc[UR44] ;  /* 0x00002c18060073b4 */ /* 0x0009e20008011804 */
[----:B------:R4:W-:Y:S01]  /*20a0*/  UTMALDG.3D.MULTICAST [UR16], [UR14], UR22, desc[UR44] ;  /* 0x00002c100e0073b4 */ /* 0x0009e20008011816 */
[----:B------:R4:W-:Y:S02]  /*20b0*/  UTMALDG.3D.MULTICAST [UR8], [UR14], UR22, desc[UR44] ;  /* 0x00002c080e0073b4 */ /* 0x0009e40008011816 */
[----:B----4-:R-:W-:Y:S01]  /*20c0*/  NOP ;  /* 0x0000000000007918 */ /* 0x010fe20000000000 */
.L_x_32:
[----:B------:R-:W-:Y:S05]  /*20d0*/  BSYNC.RECONVERGENT B0 ;  /* 0x0000000000007941 */ /* 0x000fea0003800200 */
.L_x_31:
[----:B------:R-:W-:Y:S01]  /*20e0*/  UIADD3 UR13, UPT, UPT, UR13, 0x1, URZ ;  /* 0x000000010d0d7890 */ /* 0x000fe2000fffe0ff */
[----:B------:R-:W-:Y:S01]  /*20f0*/  UMOV UR5, UR29 ;  /* 0x0000001d00057c82 */ /* 0x000fe20008000000 */
[----:B------:R-:W-:Y:S02]  /*2100*/  UMOV UR7, UR39 ;  /* 0x0000002700077c82 */ /* 0x000fe40008000000 */
[----:B------:R-:W-:-:S09]  /*2110*/  UISETP.NE.AND UP0, UPT, UR13, UR39, UPT ;  /* 0x000000270d00728c */ /* 0x000fd2000bf05270 */
[----:B------:R-:W-:Y:S05]  /*2120*/  BRA.U UP0, `(.L_x_33) ;  /* 0xfffffff900fc7547 */ /* 0x000fea000b83ffff */
.L_x_25:
[----:B------:R-:W-:Y:S01]  /*2130*/  ULEA UR4, UR29, UR21, 0x3 ;  /* 0x000000151d047291 */ /* 0x000fe2000f8e18ff */
[----:B-1----:R-:W-:Y:S01]  /*2140*/  SHF.L.U32 R0, R12, 0x1f, RZ ;  /* 0x0000001f0c007819 */ /* 0x002fe200000006ff */
[----:B------:R-:W-:Y:S01]  /*2150*/  @!P2 SYNCS.ARRIVE.TRANS64.A1T0 RZ, [UR21+0x68], RZ ;  /* 0x000068ffffffa9a7 */ /* 0x000fe20008100015 */
[----:B------:R-:W-:-:S06]  /*2160*/  UISETP.GT.AND UP0, UPT, UR51, UR50, UPT ;  /* 0x000000323300728c */ /* 0x000fcc000bf04270 */
[----:B--23--:R1:W2:Y:S03]  /*2170*/  SYNCS.PHASECHK.TRANS64.TRYWAIT P1, [UR4+0x10], R0 ;  /* 0x00001000ff0075a7 */ /* 0x00c2a60008021104 */
[----:B------:R-:W-:Y:S05]  /*2180*/  BRA.U !UP0, `(.L_x_34) ;  /* 0x0000000508087547 */ /* 0x000fea000b800000 */
[----:B------:R-:W-:Y:S01]  /*2190*/  UIADD3 UR13, UPT, UPT, UR54, UR7, URZ ;  /* 0x00000007360d7290 */ /* 0x000fe2000fffe0ff */
[----:B------:R-:W-:-:S11]  /*21a0*/  UMOV UR5, UR29 ;  /* 0x0000001d00057c82 */ /* 0x000fd60008000000 */
.L_x_42:
[----:B------:R-:W-:Y:S01]  /*21b0*/  ULEA UR33, UR5, UR21, 0x3 ;  /* 0x0000001505217291 */ /* 0x000fe2000f8e18ff */
[----:B--2---:R-:W-:Y:S01]  /*21c0*/  @!P4 MOV R2, 0x14000 ;  /* 0x000140000002c802 */ /* 0x004fe20000000f00 */
[----:B--23--:R-:W-:Y:S10]  /*21d0*/  @P1 BRA `(.L_x_35) ;  /* 0x00000000000c1947 */ /* 0x00cff40003800000 */
[----:B------:R-:W-:-:S04]  /*21e0*/  SHF.L.U32 R3, R12, 0x1f, RZ ;  /* 0x0000001f0c037819 */ /* 0x000fc800000006ff */
[----:B------:R-:W2:Y:S02]  /*21f0*/  SYNCS.PHASECHK.TRANS64.TRYWAIT P0, [UR33+0x10], R3 ;  /* 0x00001003ff0075a7 */ /* 0x000ea40008001121 */
[----:B--2---:R-:W-:Y:S05]  /*2200*/  @!P0 BRA `(.L_x_36) ;  /* 0x00000078008c8947 */ /* 0x004fea0003800000 */
.L_x_35:
[----:B------:R2:W-:Y:S01]  /*2210*/  @!P4 SYNCS.ARRIVE.TRANS64 RZ, [UR33], R2 ;  /* 0x00000002ffffc9a7 */ /* 0x0005e20008000021 */
[----:B------:R-:W-:-:S04]  /*2220*/  ULOP3.LUT UR4, UR40, 0x2, URZ, 0xfc, !UPT ;  /* 0x0000000228047892 */ /* 0x000fc8000f8efcff */
[----:B------:R-:W-:-:S09]  /*2230*/  UISETP.NE.AND UP0, UPT, UR4, 0x2, UPT ;  /* 0x000000020400788c */ /* 0x000fd2000bf05270 */
[----:B------:R-:W-:Y:S05]  /*2240*/  BRA.U UP0, `(.L_x_37) ;  /* 0x0000000100047547 */ /* 0x000fea000b800000 */
[----:B------:R-:W-:Y:S05]  /*2250*/  BPT.TRAP 0x1 ;  /* 0x000000040000795c */ /* 0x000fea0000300000 */
.L_x_37:
[----:B------:R-:W-:Y:S04]  /*2260*/  BSSY.RECONVERGENT B0, `(.L_x_38) ;  /* 0x0000003000007945 */ /* 0x000fe80003800200 */
[----:B------:R-:W-:Y:S05]  /*2270*/  @P3 BRA `(.L_x_39) ;  /* 0x0000000000043947 */ /* 0x000fea0003800000 */
[----:B------:R-:W-:Y:S05]  /*2280*/  BPT.TRAP 0x1 ;  /* 0x000000040000795c */ /* 0x000fea0000300000 */
.L_x_39:
[----:B------:R-:W-:Y:S05]  /*2290*/  BSYNC.RECONVERGENT B0 ;  /* 0x0000000000007941 */ /* 0x000fea0003800200 */
.L_x_38:
        /* <DEDUP_REMOVED lines=44> */
.L_x_41:
[----:B------:R-:W-:Y:S05]  /*2560*/  BSYNC.RECONVERGENT B0 ;  /* 0x0000000000007941 */ /* 0x000fea0003800200 */
.L_x_40:
[----:B------:R-:W-:Y:S01]  /*2570*/  UIADD3 UR7, UPT, UPT, UR7, 0x1, URZ ;  /* 0x0000000107077890 */ /* 0x000fe2000fffe0ff */
[----:B------:R-:W-:-:S03]  /*2580*/  UMOV UR5, UR29 ;  /* 0x0000001d00057c82 */ /* 0x000fc60008000000 */
[----:B------:R-:W-:-:S09]  /*2590*/  UISETP.NE.AND UP0, UPT, UR7, UR13, UPT ;  /* 0x0000000d0700728c */ /* 0x000fd2000bf05270 */
[----:B------:R-:W-:Y:S05]  /*25a0*/  BRA.U UP0, `(.L_x_42) ;  /* 0xfffffffd00007547 */ /* 0x000fea000b83ffff */
.L_x_34:
[C---:B------:R-:W-:Y:S01]  /*25b0*/  LEA R3, R11.reuse, UR21, 0x3 ;  /* 0x000000150b037c11 */ /* 0x040fe2000f8e18ff */
[----:B------:R-:W-:Y:S01]  /*25c0*/  NOP ;  /* 0x0000000000007918 */ /* 0x000fe20000000000 */
[----:B-1----:R-:W-:Y:S02]  /*25d0*/  SHF.L.U32 R0, R10, 0x1f, RZ ;  /* 0x0000001f0a007819 */ /* 0x002fe400000006ff */
[----:B------:R-:W-:Y:S02]  /*25e0*/  LEA R5, R11, UR21, 0x4 ;  /* 0x000000150b057c11 */ /* 0x000fe4000f8e20ff */
[----:B------:R-:W1:Y:S02]  /*25f0*/  SYNCS.PHASECHK.TRANS64.TRYWAIT P0, [R3+URZ+0x70], R0 ;  /* 0x00007000030075a7 */ /* 0x000e6400080011ff */
[----:B-1----:R-:W-:Y:S05]  /*2600*/  @!P0 BRA `(.L_x_43) ;  /* 0x0000007400a48947 */ /* 0x002fea0003800000 */
.L_x_143:
[----:B------:R-:W4:Y:S01]  /*2610*/  LDS.128 R4, [R5+0x100] ;  /* 0x0001000005047984 */ /* 0x000f220000000c00 */
[----:B------:R-:W-:Y:S01]  /*2620*/  UISETP.GE.AND UP0, UPT, UR42, 0x1, UPT ;  /* 0x000000012a00788c */ /* 0x000fe2000bf06270 */
[----:B------:R-:W-:Y:S01]  /*2630*/  @!PT LDS RZ, [RZ] ;  /* 0x00000000fffff984 */ /* 0x000fe20000000800 */
[----:B------:R-:W-:Y:S01]  /*2640*/  @!PT LDS RZ, [RZ] ;  /* 0x00000000fffff984 */ /* 0x000fe20000000800 */
[----:B------:R-:W-:Y:S01]  /*2650*/  @!PT LDS RZ, [RZ] ;  /* 0x00000000fffff984 */ /* 0x000fe20000000800 */
[----:B------:R-:W-:Y:S01]  /*2660*/  @!PT LDS RZ, [RZ] ;  /* 0x00000000fffff984 */ /* 0x000fe20000000800 */
[----:B------:R1:W-:Y:S06]  /*2670*/  MEMBAR.ALL.CTA ;  /* 0x0000000000007992 */ /* 0x0003ec0000008000 */
[----:B-1----:R-:W1:Y:S01]  /*2680*/  FENCE.VIEW.ASYNC.S ;  /* 0x00000000000073c6 */ /* 0x002e620000000000 */
[----:B----4-:R-:W-:-:S13]  /*2690*/  LOP3.LUT P0, RZ, R6, 0x1, RZ, 0xc0, !PT ;  /* 0x0000000106ff7812 */ /* 0x010fda000780c0ff */
[----:B-1----:R-:W-:Y:S01]  /*26a0*/  VOTEU.ANY UP1, P0 ;  /* 0x0000000000ff7886 */ /* 0x002fe20000020100 */
[----:B------:R-:W-:-:S13]  /*26b0*/  PLOP3.LUT P0, PT, PT, PT, UP1, 0x80, 0x8 ;  /* 0x000000000008781c */ /* 0x000fda0003f0f018 */
[----:B------:R-:W-:Y:S02]  /*26c0*/  @P0 LOP3.LUT R0, R5, 0xffff, RZ, 0xc0, !PT ;  /* 0x0000ffff05000812 */ /* 0x000fe400078ec0ff */
[----:B--2---:R-:W-:Y:S02]  /*26d0*/  @P0 MOV R2, R4 ;  /* 0x0000000400020202 */ /* 0x004fe40000000f00 */
[----:B------:R-:W-:Y:S01]  /*26e0*/  @P0 R2UR UR5, R0 ;  /* 0x00000000000502ca */ /* 0x000fe200000e0000 */
[----:B------:R-:W-:Y:S01]  /*26f0*/  VIADD R0, R3, 0x80 ;  /* 0x0000008003007836 */ /* 0x000fe20000000000 */
[----:B------:R-:W-:Y:S02]  /*2700*/  @P0 SHF.R.U32.HI R4, RZ, 0x10, R5 ;  /* 0x00000010ff040819 */ /* 0x000fe40000011605 */
[----:B------:R-:W-:Y:S02]  /*2710*/  @P0 R2UR UR6, R2 ;  /* 0x00000000020602ca */ /* 0x000fe400000e0000 */
[----:B------:R-:W-:-:S02]  /*2720*/  PRMT R0, RZ, 0x654, R0 ;  /* 0x00000654ff007816 */ /* 0x000fc40000000000 */
[----:B------:R-:W-:Y:S02]  /*2730*/  @P0 R2UR UR4, R4 ;  /* 0x00000000040402ca */ /* 0x000fe400000e0000 */
[----:B------:R1:W-:Y:S03]  /*2740*/  SYNCS.ARRIVE.TRANS64.RED.A1T0 RZ, [R0+URZ], RZ ;  /* 0x000000ff00ff79a7 */ /* 0x0003e600081004ff */
[----:B------:R-:W-:-:S04]  /*2750*/  @UP1 UMOV UR41, UR5 ;  /* 0x0000000500291c82 */ /* 0x000fc80008000000 */
[----:B------:R-:W-:-:S04]  /*2760*/  @UP1 UMOV UR43, UR6 ;  /* 0x00000006002b1c82 */ /* 0x000fc80008000000 */
[----:B------:R-:W-:Y:S01]  /*2770*/  @UP1 UMOV UR36, UR4 ;  /* 0x0000000400241c82 */ /* 0x000fe20008000000 */
[----:B------:R-:W-:Y:S05]  /*2780*/  BRA.U !UP0, `(.L_x_44) ;  /* 0x0000000108d47547 */ /* 0x000fea000b800000 */
[----:B------:R-:W2:Y:S01]  /*2790*/  LDCU.128 UR12, c[0x0][0xb10] ;  /* 0x00016200ff0c77ac */ /* 0x000ea20008000c00 */
[----:B------:R-:W4:Y:S01]  /*27a0*/  LDCU UR22, c[0x0][0xb20] ;  /* 0x00016400ff1677ac */ /* 0x000f220008000800 */
[----:B------:R-:W3:Y:S01]  /*27b0*/  LDCU UR20, c[0x0][0xb0c] ;  /* 0x00016180ff1477ac */ /* 0x000ee20008000800 */
[----:B------:R-:W1:Y:S01]  /*27c0*/  LDCU.64 UR8, c[0x0][0xb28] ;  /* 0x00016500ff0877ac */ /* 0x000e620008000a00 */
[----:B------:R-:W-:Y:S02]  /*27d0*/  UISETP.NE.AND UP3, UPT, UR42, 0x1, UPT ;  /* 0x000000012a00788c */ /* 0x000fe4000bf65270 */
[----:B--2---:R-:W-:Y:S02]  /*27e0*/  UIMAD.WIDE.U32 UR6, UR48, UR15, URZ ;  /* 0x0000000f300672a5 */ /* 0x004fe4000f8e00ff */
[----:B------:R-:W-:Y:S02]  /*27f0*/  UIMAD.WIDE.U32 UR4, UR49, UR12, URZ ;  /* 0x0000000c310472a5 */ /* 0x000fe4000f8e00ff */
[----:B------:R-:W-:-:S02]  /*2800*/  UISETP.NE.AND UP0, UPT, UR14, 0x1, UPT ;  /* 0x000000010e00788c */ /* 0x000fc4000bf05270 */
[----:B------:R-:W-:Y:S01]  /*2810*/  UIMAD.WIDE.U32 UR18, UR41, UR15, URZ ;  /* 0x0000000f291272a5 */ /* 0x000fe2000f8e00ff */
[----:B------:R-:W-:Y:S02]  /*2820*/  UMOV UR6, UR7 ;  /* 0x0000000700067c82 */ /* 0x000fe40008000000 */
[----:B------:R-:W-:Y:S01]  /*2830*/  UMOV UR4, UR5 ;  /* 0x0000000500047c82 */ /* 0x000fe20008000000 */
[----:B----4-:R-:W-:Y:S02]  /*2840*/  USHF.R.U32.HI UR6, URZ, UR22, UR6 ;  /* 0x00000016ff067299 */ /* 0x010fe40008011606 */
[----:B---3--:R-:W-:Y:S02]  /*2850*/  UISETP.NE.AND UP2, UPT, UR20, 0x1, UPT ;  /* 0x000000011400788c */ /* 0x008fe4000bf45270 */
[----:B------:R-:W-:Y:S02]  /*2860*/  USHF.R.U32.HI UR4, URZ, UR13, UR4 ;  /* 0x0000000dff047299 */ /* 0x000fe40008011604 */
[----:B------:R-:W-:-:S02]  /*2870*/  USEL UR5, UR48, UR6, !UP0 ;  /* 0x0000000630057287 */ /* 0x000fc4000c000000 */
[----:B------:R-:W-:Y:S02]  /*2880*/  USEL UR6, UR49, UR4, !UP2 ;  /* 0x0000000431067287 */ /* 0x000fe4000d000000 */
[----:B-1----:R-:W-:Y:S01]  /*2890*/  UIMAD.WIDE.U32 UR10, UR5, UR8, URZ ;  /* 0x00000008050a72a5 */ /* 0x002fe2000f8e00ff */
[----:B------:R-:W-:Y:S01]  /*28a0*/  UMOV UR4, UR19 ;  /* 0x0000001300047c82 */ /* 0x000fe20008000000 */
[----:B------:R-:W-:Y:S02]  /*28b0*/  UIMAD.WIDE.U32 UR16, UR43, UR12, URZ ;  /* 0x0000000c2b1072a5 */ /* 0x000fe4000f8e00ff */
[----:B------:R-:W-:-:S03]  /*28c0*/  UIMAD.WIDE.U32 UR18, UR6, UR8, URZ ;  /* 0x00000008061272a5 */ /* 0x000fc6000f8e00ff */
[----:B------:R-:W-:Y:S01]  /*28d0*/  UMOV UR10, UR11 ;  /* 0x0000000b000a7c82 */ /* 0x000fe20008000000 */
[----:B------:R-:W-:Y:S02]  /*28e0*/  USHF.R.U32.HI UR4, URZ, UR22, UR4 ;  /* 0x00000016ff047299 */ /* 0x000fe40008011604 */
[----:B------:R-:W-:Y:S01]  /*28f0*/  @UP3 USHF.R.U32.HI UR5, URZ, UR9, UR10 ;  /* 0x00000009ff053299 */ /* 0x000fe2000801160a */
[----:B------:R-:W-:Y:S01]  /*2900*/  UMOV UR16, UR17 ;  /* 0x0000001100107c82 */ /* 0x000fe20008000000 */
[----:B------:R-:W-:Y:S01]  /*2910*/  UMOV UR18, UR19 ;  /* 0x0000001300127c82 */ /* 0x000fe20008000000 */
[----:B------:R-:W-:Y:S02]  /*2920*/  USHF.R.U32.HI UR13, URZ, UR13, UR16 ;  /* 0x0000000dff0d7299 */ /* 0x000fe40008011610 */
[----:B------:R-:W-:Y:S02]  /*2930*/  USEL UR4, UR41, UR4, !UP0 ;  /* 0x0000000429047287 */ /* 0x000fe4000c000000 */
[----:B------:R-:W-:-:S02]  /*2940*/  @UP3 USHF.R.U32.HI UR6, URZ, UR9, UR18 ;  /* 0x00000009ff063299 */ /* 0x000fc40008011612 */
[----:B------:R-:W-:Y:S02]  /*2950*/  UIMAD UR7, UR42, UR5, URZ ;  /* 0x000000052a0772a4 */ /* 0x000fe4000f8e02ff */
[----:B------:R-:W-:Y:S02]  /*2960*/  USEL UR5, UR43, UR13, !UP2 ;  /* 0x0000000d2b057287 */ /* 0x000fe4000d000000 */
[----:B------:R-:W-:Y:S02]  /*2970*/  UIMAD UR10, UR42, UR6, URZ ;  /* 0x000000062a0a72a4 */ /* 0x000fe4000f8e02ff */
[----:B------:R-:W-:Y:S02]  /*2980*/  UISETP.GE.AND UP0, UPT, UR4, UR7, UPT ;  /* 0x000000070400728c */ /* 0x000fe4000bf06270 */
[----:B------:R-:W-:Y:S02]  /*2990*/  UIMAD.WIDE.U32 UR12, UR4, UR8, URZ ;  /* 0x00000008040c72a5 */ /* 0x000fe4000f8e00ff */
[----:B------:R-:W-:-:S02]  /*29a0*/  UISETP.GE.OR UP0, UPT, UR5, UR10, UP0 ;  /* 0x0000000a0500728c */ /* 0x000fc40008706670 */
        /* <DEDUP_REMOVED lines=19> */
.L_x_44:
[----:B------:R-:W2:Y:S02]  /*2ae0*/  LDCU UR4, c[0x0][0xb30] ;  /* 0x00016600ff0477ac */ /* 0x000ea40008000800 */
[----:B--2---:R-:W-:-:S09]  /*2af0*/  UISETP.NE.AND UP0, UPT, UR4, 0x1, UPT ;  /* 0x000000010400788c */ /* 0x004fd2000bf05270 */
[----:B------:R-:W-:Y:S05]  /*2b00*/  BRA.U UP0, `(.L_x_45) ;  /* 0x0000000100447547 */ /* 0x000fea000b800000 */
[----:B------:R-:W2:Y:S01]  /*2b10*/  LDCU.128 UR8, c[0x0][0xb10] ;  /* 0x00016200ff0877ac */ /* 0x000ea20008000c00 */
[----:B------:R-:W4:Y:S01]  /*2b20*/  LDCU UR12, c[0x0][0xb0c] ;  /* 0x00016180ff0c77ac */ /* 0x000f220008000800 */
[----:B------:R-:W1:Y:S01]  /*2b30*/  LDCU UR13, c[0x0][0xb20] ;  /* 0x00016400ff0d77ac */ /* 0x000e620008000800 */
[----:B--2---:R-:W-:Y:S02]  /*2b40*/  UIMAD.WIDE.U32 UR6, UR43, UR8, URZ ;  /* 0x000000082b0672a5 */ /* 0x004fe4000f8e00ff */
[----:B------:R-:W-:Y:S02]  /*2b50*/  UIMAD.WIDE.U32 UR4, UR41, UR11, URZ ;  /* 0x0000000b290472a5 */ /* 0x000fe4000f8e00ff */
[----:B----4-:R-:W-:Y:S02]  /*2b60*/  UISETP.NE.AND UP2, UPT, UR12, 0x1, UPT ;  /* 0x000000010c00788c */ /* 0x010fe4000bf45270 */
[----:B------:R-:W-:Y:S01]  /*2b70*/  UISETP.NE.AND UP0, UPT, UR10, 0x1, UPT ;  /* 0x000000010a00788c */ /* 0x000fe2000bf05270 */
[----:B------:R-:W-:-:S02]  /*2b80*/  UMOV UR6, UR7 ;  /* 0x0000000700067c82 */ /* 0x000fc40008000000 */
[----:B------:R-:W-:Y:S01]  /*2b90*/  UMOV UR4, UR5 ;  /* 0x0000000500047c82 */ /* 0x000fe20008000000 */
[----:B------:R-:W-:Y:S02]  /*2ba0*/  USHF.R.U32.HI UR9, URZ, UR9, UR6 ;  /* 0x00000009ff097299 */ /* 0x000fe40008011606 */
[----:B-1----:R-:W-:Y:S02]  /*2bb0*/  USHF.R.U32.HI UR4, URZ, UR13, UR4 ;  /* 0x0000000dff047299 */ /* 0x002fe40008011604 */
[----:B------:R-:W-:Y:S02]  /*2bc0*/  USEL UR5, UR43, UR9, !UP2 ;  /* 0x000000092b057287 */ /* 0x000fe4000d000000 */
[----:B------:R-:W-:-:S04]  /*2bd0*/  USEL UR4, UR41, UR4, !UP0 ;  /* 0x0000000429047287 */ /* 0x000fc8000c000000 */
[----:B------:R-:W-:Y:S02]  /*2be0*/  UIADD3 UR6, UPT, UPT, UR5, -UR4, URZ ;  /* 0x8000000405067290 */ /* 0x000fe4000fffe0ff */
[----:B------:R-:W-:Y:S02]  /*2bf0*/  UIADD3 UR4, UPT, UPT, -UR5, UR4, URZ ;  /* 0x0000000405047290 */ /* 0x000fe4000fffe1ff */
[----:B------:R-:W-:Y:S02]  /*2c00*/  UIMAD UR41, UR6, UR10, UR41 ;  /* 0x0000000a062972a4 */ /* 0x000fe4000f8e0229 */
[----:B------:R-:W-:-:S12]  /*2c10*/  UIMAD UR43, UR4, UR12, UR43 ;  /* 0x0000000c042b72a4 */ /* 0x000fd8000f8e022b */
.L_x_45:
[----:B------:R-:W-:Y:S01]  /*2c20*/  VIADD R11, R11, 0x1 ;  /* 0x000000010b0b7836 */ /* 0x000fe20000000000 */
[----:B------:R-:W-:Y:S01]  /*2c30*/  R2UR UR4, R87 ;  /* 0x00000000570472ca */ /* 0x000fe200000e0000 */
[----:B------:R-:W-:Y:S01]  /*2c40*/  UIADD3 UR16, UPT, UPT, UR43, UR63, URZ ;  /* 0x0000003f2b107290 */ /* 0x000fe2000fffe0ff */
[----:B------:R-:W-:Y:S02]  /*2c50*/  PLOP3.LUT P2, PT, PT, PT, PT, 0x80, 0x8 ;  /* 0x000000000008781c */ /* 0x000fe40003f4f070 */
[----:B------:R-:W-:-:S04]  /*2c60*/  ISETP.NE.AND P0, PT, R11, 0x2, PT ;  /* 0x000000020b00780c */ /* 0x000fc80003f05270 */
[----:B------:R-:W-:Y:S02]  /*2c70*/  SEL R3, RZ, 0x1, P0 ;  /* 0x00000001ff037807 */ /* 0x000fe40000000000 */
[----:B------:R-:W-:Y:S02]  /*2c80*/  SEL R11, R11, RZ, P0 ;  /* 0x000000ff0b0b7207 */ /* 0x000fe40000000000 */
[----:B------:R-:W-:Y:S01]  /*2c90*/  LOP3.LUT R10, R10, R3, RZ, 0x3c, !PT ;  /* 0x000000030a0a7212 */ /* 0x000fe200078e3cff */
[----:B------:R-:W-:Y:S01]  /*2ca0*/  UIADD3 UR20, UPT, UPT, UR41, UR4, URZ ;  /* 0x0000000429147290 */ /* 0x000fe2000fffe0ff */
[----:B------:R-:W-:Y:S11]  /*2cb0*/  BRA.U UP1, `(.L_x_46) ;  /* 0xffffffed01a47547 */ /* 0x000ff6000b83ffff */
[----:B------:R-:W-:Y:S01]  /*2cc0*/  UIADD3 UR21, UPT, UPT, UR21, 0x10, URZ ;  /* 0x0000001015157890 */ /* 0x000fe2000fffe0ff */
[----:B------:R-:W-:-:S03]  /*2cd0*/  SHF.L.U32 R3, R12, 0x1f, RZ ;  /* 0x0000001f0c037819 */ /* 0x000fc600000006ff */
[----:B------:R-:W-:-:S09]  /*2ce0*/  ULEA UR4, UR29, UR21, 0x3 ;  /* 0x000000151d047291 */ /* 0x000fd2000f8e18ff */
[----:B------:R-:W2:Y:S02]  /*2cf0*/  SYNCS.PHASECHK.TRANS64.TRYWAIT P0, [UR4], R3 ;  /* 0x00000003ff0075a7 */ /* 0x000ea40008001104 */
[----:B--2---:R-:W-:Y:S05]  /*2d00*/  @!P0 BRA `(.L_x_47) ;  /* 0x0000006c00f88947 */ /* 0x004fea0003800000 */
.L_x_145:
[----:B------:R-:W-:-:S04]  /*2d10*/  UIADD3 UR4, UPT, UPT, UR29, 0x1, URZ ;  /* 0x000000011d047890 */ /* 0x000fc8000fffe0ff */
[----:B------:R-:W-:-:S04]  /*2d20*/  UISETP.NE.AND UP0, UPT, UR4, 0x2, UPT ;  /* 0x000000020400788c */ /* 0x000fc8000bf05270 */
[----:B------:R-:W-:Y:S02]  /*2d30*/  USEL UR5, URZ, 0x1, UP0 ;  /* 0x00000001ff057887 */ /* 0x000fe40008000000 */
[----:B------:R-:W-:-:S04]  /*2d40*/  USEL UR4, UR4, URZ, UP0 ;  /* 0x000000ff04047287 */ /* 0x000fc80008000000 */
[----:B------:R-:W-:Y:S01]  /*2d50*/  ULEA UR4, UR4, UR21, 0x3 ;  /* 0x0000001504047291 */ /* 0x000fe2000f8e18ff */
[----:B-1----:R-:W-:-:S04]  /*2d60*/  LOP3.LUT R3, R12, UR5, RZ, 0x3c, !PT ;  /* 0x000000050c037c12 */ /* 0x002fc8000f8e3cff */
[----:B------:R-:W-:Y:S01]  /*2d70*/  SHF.L.U32 R3, R3, 0x1f, RZ ;  /* 0x0000001f03037819 */ /* 0x000fe200000006ff */
[----:B------:R-:W-:-:S07]  /*2d80*/  IMAD.U32 R0, RZ, RZ, UR4 ;  /* 0x00000004ff007e24 */ /* 0x000fce000f8e00ff */
.L_x_48:
[----:B-1----:R1:W2:Y:S02]  /*2d90*/  SYNCS.PHASECHK.TRANS64.TRYWAIT P0, [R0+URZ], R3 ;  /* 0x00000003000075a7 */ /* 0x0022a400080011ff */
[----:B--2---:R-:W-:Y:S05]  /*2da0*/  @!P0 NANOSLEEP.SYNCS 0x989680 ;  /* 0x009896800000895d */ /* 0x004fea0003900000 */
[----:B------:R-:W2:Y:S02]  /*2db0*/  @!P0 SYNCS.PHASECHK.TRANS64 P0, [R0+URZ], R3 ;  /* 0x00000003000085a7 */ /* 0x000ea400080010ff */
[----:B--2---:R-:W-:Y:S05]  /*2dc0*/  @P0 EXIT ;  /* 0x000000000000094d */ /* 0x004fea0003800000 */
[----:B------:R-:W-:Y:S05]  /*2dd0*/  BRA `(.L_x_48) ;  /* 0xfffffffc00ec7947 */ /* 0x000fea000383ffff */
.L_x_22:
[----:B------:R-:W-:-:S04]  /*2de0*/  UISETP.NE.AND UP0, UPT, UR52, URZ, UPT ;  /* 0x000000ff3400728c */ /* 0x000fc8000bf05270 */
[----:B------:R-:W-:-:S09]  /*2df0*/  UISETP.NE.OR UP0, UPT, UR17, 0x1, UP0 ;  /* 0x000000011100788c */ /* 0x000fd20008705670 */
[----:B------:R-:W-:Y:S05]  /*2e00*/  BRA.U UP0, `(.L_x_49) ;  /* 0x0000000500487547 */ /* 0x000fea000b800000 */
[----:B------:R-:W-:Y:S01]  /*2e10*/  ISETP.GE.U32.AND P2, PT, R0, 0x10, PT ;  /* 0x000000100000780c */ /* 0x000fe20003f46070 */
[----:B------:R-:W-:Y:S01]  /*2e20*/  IMAD.MOV.U32 R12, RZ, RZ, 0x1 ;  /* 0x00000001ff0c7424 */ /* 0x000fe200078e00ff */
[----:B------:R-:W-:Y:S02]  /*2e30*/  CS2R R10, SRZ ;  /* 0x00000000000a7805 */ /* 0x000fe4000001ff00 */
[----:B------:R-:W-:Y:S01]  /*2e40*/  CS2R R8, SRZ ;  /* 0x0000000000087805 */ /* 0x000fe2000001ff00 */
[----:B------:R-:W-:Y:S01]  /*2e50*/  UMOV UR6, 0x400 ;  /* 0x0000040000067882 */ /* 0x000fe20000000000 */
[----:B------:R-:W-:Y:S01]  /*2e60*/  UMOV UR5, URZ ;  /* 0x000000ff00057c82 */ /* 0x000fe20008000000 */
[----:B------:R-:W-:-:S12]  /*2e70*/  ULEA UR6, UR52, UR6, 0x18 ;  /* 0x0000000634067291 */ /* 0x000fd8000f8ec0ff */
.L_x_53:
[----:B------:R-:W-:Y:S02]  /*2e80*/  LEA R2, R8, UR6, 0x3 ;  /* 0x0000000608027c11 */ /* 0x000fe4000f8e18ff */
[----:B------:R-:W-:-:S03]  /*2e90*/  SHF.L.U32 R5, R9, 0x1f, RZ ;  /* 0x0000001f09057819 */ /* 0x000fc600000006ff */
[----:B------:R-:W-:Y:S01]  /*2ea0*/  VIADD R4, R2, 0xe0 ;  /* 0x000000e002047836 */ /* 0x000fe20000000000 */
[----:B------:R-:W1:Y:S02]  /*2eb0*/  SYNCS.PHASECHK.TRANS64.TRYWAIT P0, [R2+URZ+0xd0], R5 ;  /* 0x0000d005020075a7 */ /* 0x000e6400080011ff */
[----:B-1----:R-:W-:Y:S05]  /*2ec0*/  @!P0 BRA `(.L_x_50) ;  /* 0x0000006c00a08947 */ /* 0x002fea0003800000 */
.L_x_146:
[----:B------:R-:W-:Y:S01]  /*2ed0*/  ULEA UR4, UR5, UR6, 0x3 ;  /* 0x0000000605047291 */ /* 0x000fe2000f8e18ff */
[----:B------:R-:W-:Y:S02]  /*2ee0*/  PRMT R4, RZ, 0x654, R4 ;  /* 0x00000654ff047816 */ /* 0x000fe40000000004 */
[----:B-1----:R-:W-:Y:S01]  /*2ef0*/  SHF.L.U32 R5, R12, 0x1f, RZ ;  /* 0x0000001f0c057819 */ /* 0x002fe200000006ff */
[----:B------:R-:W-:Y:S01]  /*2f00*/  UIADD3 UR7, UPT, UPT, UR4, 0x70, URZ ;  /* 0x0000007004077890 */ /* 0x000fe2000fffe0ff */
[----:B------:R1:W-:Y:S05]  /*2f10*/  SYNCS.ARRIVE.TRANS64.RED.A1T0 RZ, [R4+URZ], RZ ;  /* 0x000000ff04ff79a7 */ /* 0x0003ea00081004ff */
[----:B------:R-:W-:Y:S01]  /*2f20*/  IMAD.U32 R7, RZ, RZ, UR7 ;  /* 0x00000007ff077e24 */ /* 0x000fe2000f8e00ff */
[----:B------:R-:W2:Y:S04]  /*2f30*/  SYNCS.PHASECHK.TRANS64.TRYWAIT P0, [UR4+0x80], R5 ;  /* 0x00008005ff0075a7 */ /* 0x000ea80008001104 */
[----:B------:R-:W-:Y:S01]  /*2f40*/  PRMT R6, R0, 0x654, R7 ;  /* 0x0000065400067816 */ /* 0x000fe20000000007 */
[----:B-1----:R-:W-:Y:S01]  /*2f50*/  @!P2 IMAD.MOV.U32 R4, RZ, RZ, 0x10 ;  /* 0x00000010ff04a424 */ /* 0x002fe200078e00ff */
[----:B--2---:R-:W-:Y:S06]  /*2f60*/  @!P0 BRA `(.L_x_51) ;  /* 0x0000006c008c8947 */ /* 0x004fec0003800000 */
.L_x_148:
[----:B------:R-:W-:Y:S01]  /*2f70*/  ULEA UR8, UR5, UR6, 0x4 ;  /* 0x0000000605087291 */ /* 0x000fe2000f8e20ff */
[----:B------:R-:W-:Y:S01]  /*2f80*/  SEL R3, R6, R3, !P2 ;  /* 0x0000000306037207 */ /* 0x000fe20005000000 */
[----:B------:R-:W-:Y:S01]  /*2f90*/  UIADD3 UR9, UPT, UPT, UR4, 0x70, URZ ;  /* 0x0000007004097890 */ /* 0x000fe2000fffe0ff */
[----:B-1----:R-:W-:Y:S01]  /*2fa0*/  LEA R2, R11, UR6, 0x3 ;  /* 0x000000060b027c11 */ /* 0x002fe2000f8e18ff */
[----:B------:R-:W-:Y:S01]  /*2fb0*/  UIADD3 UR8, UPT, UPT, UR8, 0x100, URZ ;  /* 0x0000010008087890 */ /* 0x000fe2000fffe0ff */
[----:B------:R-:W-:Y:S01]  /*2fc0*/  SHF.L.U32 R5, R10, 0x1f, RZ ;  /* 0x0000001f0a057819 */ /* 0x000fe200000006ff */
[----:B------:R1:W-:Y:S01]  /*2fd0*/  @!P2 SYNCS.ARRIVE.TRANS64.RED RZ, [R3+URZ], R4 ;  /* 0x0000000403ffa9a7 */ /* 0x0003e200080004ff */
[----:B------:R-:W-:Y:S01]  /*2fe0*/  UIADD3 UR4, UPT, UPT, UR5, 0x1, URZ ;  /* 0x0000000105047890 */ /* 0x000fe2000fffe0ff */
[----:B------:R-:W-:-:S03]  /*2ff0*/  VIADD R8, R8, 0x1 ;  /* 0x0000000108087836 */ /* 0x000fc60000000000 */
[----:B------:R-:W-:Y:S02]  /*3000*/  UISETP.NE.AND UP0, UPT, UR4, 0x2, UPT ;  /* 0x000000020400788c */ /* 0x000fe4000bf05270 */
[----:B------:R-:W-:Y:S06]  /*3010*/  UGETNEXTWORKID.BROADCAST [UR8], [UR9] ;  /* 0x00000000080073ca */ /* 0x000fec0008000100 */
[----:B------:R-:W-:Y:S01]  /*3020*/  USEL UR7, URZ, 0x1, UP0 ;  /* 0x00000001ff077887 */ /* 0x000fe20008000000 */
[----:B------:R-:W-:Y:S01]  /*3030*/  ISETP.NE.AND P0, PT, R8, 0x2, PT ;  /* 0x000000020800780c */ /* 0x000fe20003f05270 */
[----:B------:R-:W-:Y:S01]  /*3040*/  USEL UR5, UR4, URZ, UP0 ;  /* 0x000000ff04057287 */ /* 0x000fe20008000000 */
[----:B------:R-:W2:Y:S03]  /*3050*/  SYNCS.PHASECHK.TRANS64.TRYWAIT P1, [R2+URZ+0x70], R5 ;  /* 0x00007005020075a7 */ /* 0x000ea600080211ff */
[----:B------:R-:W-:Y:S01]  /*3060*/  LOP3.LUT R12, R12, UR7, RZ, 0x3c, !PT ;  /* 0x000000070c0c7c12 */ /* 0x000fe2000f8e3cff */
[----:B-12---:R-:W-:Y:S07]  /*3070*/  @!P1 BRA `(.L_x_52) ;  /* 0x0000006c00609947 */ /* 0x006fee0003800000 */
.L_x_149:
[C---:B------:R-:W-:Y:S01]  /*3080*/  LEA R4, R11.reuse, UR6, 0x4 ;  /* 0x000000060b047c11 */ /* 0x040fe2000f8e20ff */
[----:B-1----:R-:W-:Y:S01]  /*3090*/  VIADD R2, R2, 0x80 ;  /* 0x0000008002027836 */ /* 0x002fe20000000000 */
[----:B------:R-:W-:Y:S01]  /*30a0*/  SEL R8, R8, RZ, P0 ;  /* 0x000000ff08087207 */ /* 0x000fe20000000000 */
[----:B------:R-:W-:-:S03]  /*30b0*/  VIADD R11, R11, 0x1 ;  /* 0x000000010b0b7836 */ /* 0x000fc60000000000 */
[----:B------:R-:W1:Y:S01]  /*30c0*/  LDS.128 R4, [R4+0x100] ;  /* 0x0001000004047984 */ /* 0x000e620000000c00 */
[----:B------:R-:W-:Y:S02]  /*30d0*/  PRMT R2, RZ, 0x654, R2 ;  /* 0x00000654ff027816 */ /* 0x000fe40000000002 */
[C---:B------:R-:W-:Y:S01]  /*30e0*/  ISETP.NE.AND P1, PT, R11.reuse, 0x2, PT ;  /* 0x000000020b00780c */ /* 0x040fe20003f25270 */
[----:B------:R-:W-:Y:S01]  /*30f0*/  @!PT LDS RZ, [RZ] ;  /* 0x00000000fffff984 */ /* 0x000fe20000000800 */
[----:B------:R-:W-:Y:S01]  /*3100*/  @!PT LDS RZ, [RZ] ;  /* 0x00000000fffff984 */ /* 0x000fe20000000800 */
[----:B------:R-:W-:Y:S01]  /*3110*/  @!PT LDS RZ, [RZ] ;  /* 0x00000000fffff984 */ /* 0x000fe20000000800 */
[----:B------:R-:W-:Y:S01]  /*3120*/  @!PT LDS RZ, [RZ] ;  /* 0x00000000fffff984 */ /* 0x000fe20000000800 */
[----:B------:R2:W-:Y:S06]  /*3130*/  MEMBAR.ALL.CTA ;  /* 0x0000000000007992 */ /* 0x0005ec0000008000 */
[----:B--2---:R-:W2:Y:S01]  /*3140*/  FENCE.VIEW.ASYNC.S ;  /* 0x00000000000073c6 */ /* 0x004ea20000000000 */
[----:B------:R-:W-:Y:S01]  /*3150*/  SEL R11, R11, RZ, P1 ;  /* 0x000000ff0b0b7207 */ /* 0x000fe20000800000 */
[----:B--2---:R2:W-:Y:S01]  /*3160*/  SYNCS.ARRIVE.TRANS64.RED.A1T0 RZ, [R2+URZ], RZ ;  /* 0x000000ff02ff79a7 */ /* 0x0045e200081004ff */
[----:B-1----:R-:W-:-:S02]  /*3170*/  LOP3.LUT P3, RZ, R6, 0x1, RZ, 0xc0, !PT ;  /* 0x0000000106ff7812 */ /* 0x002fc4000786c0ff */
[----:B------:R-:W-:-:S04]  /*3180*/  SEL R5, RZ, 0x1, P1 ;  /* 0x00000001ff057807 */ /* 0x000fc80000800000 */
[----:B------:R-:W-:Y:S02]  /*3190*/  LOP3.LUT R10, R10, R5, RZ, 0x3c, !PT ;  /* 0x000000050a0a7212 */ /* 0x000fe400078e3cff */
[----:B--2---:R-:W-:-:S04]  /*31a0*/  SEL R2, RZ, 0x1, P0 ;  /* 0x00000001ff027807 */ /* 0x004fc80000000000 */
[----:B------:R-:W-:Y:S01]  /*31b0*/  LOP3.LUT R9, R9, R2, RZ, 0x3c, !PT ;  /* 0x0000000209097212 */ /* 0x000fe200078e3cff */
[----:B------:R-:W-:Y:S06]  /*31c0*/  @P3 BRA `(.L_x_53) ;  /* 0xfffffffc002c3947 */ /* 0x000fec000383ffff */
[----:B------:R-:W-:Y:S01]  /*31d0*/  ULEA UR4, UR5, UR6, 0x3 ;  /* 0x0000000605047291 */ /* 0x000fe2000f8e18ff */
[----:B------:R-:W-:-:S08]  /*31e0*/  SHF.L.U32 R3, R12, 0x1f, RZ ;  /* 0x0000001f0c037819 */ /* 0x000fd000000006ff */
[----:B------:R-:W1:Y:S02]  /*31f0*/  SYNCS.PHASECHK.TRANS64 P0, [UR4+0x80], R3 ;  /* 0x00008003ff0075a7 */ /* 0x000e640008001004 */
[----:B-1----:R-:W-:Y:S05]  /*3200*/  @P0 BRA `(.L_x_54) ;  /* 0x0000000000080947 */ /* 0x002fea0003800000 */
[----:B------:R-:W1:Y:S02]  /*3210*/  SYNCS.PHASECHK.TRANS64.TRYWAIT P0, [UR4+0x80], R3 ;  /* 0x00008003ff0075a7 */ /* 0x000e640008001104 */
[----:B-1----:R-:W-:Y:S05]  /*3220*/  @!P0 BRA `(.L_x_55) ;  /* 0x0000006c00088947 */ /* 0x002fea0003800000 */
.L_x_54:
[----:B------:R-:W-:-:S04]  /*3230*/  UIADD3 UR7, UPT, UPT, UR5, 0x1, URZ ;  /* 0x0000000105077890 */ /* 0x000fc8000fffe0ff */
[----:B------:R-:W-:-:S04]  /*3240*/  UISETP.NE.AND UP0, UPT, UR7, 0x2, UPT ;  /* 0x000000020700788c */ /* 0x000fc8000bf05270 */
[----:B------:R-:W-:Y:S02]  /*3250*/  USEL UR8, URZ, 0x1, UP0 ;  /* 0x00000001ff087887 */ /* 0x000fe40008000000 */
[----:B------:R-:W-:-:S04]  /*3260*/  USEL UR7, UR7, URZ, UP0 ;  /* 0x000000ff07077287 */ /* 0x000fc80008000000 */
[----:B------:R-:W-:Y:S01]  /*3270*/  ULEA UR7, UR7, UR6, 0x3 ;  /* 0x0000000607077291 */ /* 0x000fe2000f8e18ff */
[----:B-1----:R-:W-:-:S04]  /*3280*/  LOP3.LUT R3, R12, UR8, RZ, 0x3c, !PT ;  /* 0x000000080c037c12 */ /* 0x002fc8000f8e3cff */
[----:B------:R-:W-:-:S04]  /*3290*/  SHF.L.U32 R0, R3, 0x1f, RZ ;  /* 0x0000001f03007819 */ /* 0x000fc800000006ff */
[----:B------:R-:W1:Y:S02]  /*32a0*/  SYNCS.PHASECHK.TRANS64 P0, [UR7+0x80], R0 ;  /* 0x00008000ff0075a7 */ /* 0x000e640008001007 */
[----:B-1----:R-:W-:Y:S05]  /*32b0*/  @P0 EXIT ;  /* 0x000000000000094d */ /* 0x002fea0003800000 */
[----:B------:R-:W-:Y:S02]  /*32c0*/  SHF.L.U32 R3, R3, 0x1f, RZ ;  /* 0x0000001f03037819 */ /* 0x000fe400000006ff */
[----:B------:R-:W-:-:S07]  /*32d0*/  MOV R0, UR7 ;  /* 0x0000000700007c02 */ /* 0x000fce0008000f00 */
.L_x_56:
[----:B-1----:R1:W2:Y:S02]  /*32e0*/  SYNCS.PHASECHK.TRANS64.TRYWAIT P0, [R0+URZ+0x80], R3 ;  /* 0x00008003000075a7 */ /* 0x0022a400080011ff */
[----:B--2---:R-:W-:Y:S05]  /*32f0*/  @!P0 NANOSLEEP.SYNCS 0x989680 ;  /* 0x009896800000895d */ /* 0x004fea0003900000 */
[----:B------:R-:W2:Y:S02]  /*3300*/  @!P0 SYNCS.PHASECHK.TRANS64 P0, [R0+URZ+0x80], R3 ;  /* 0x00008003000085a7 */ /* 0x000ea400080010ff */
[----:B--2---:R-:W-:Y:S05]  /*3310*/  @P0 EXIT ;  /* 0x000000000000094d */ /* 0x004fea0003800000 */
[----:B------:R-:W-:Y:S05]  /*3320*/  BRA `(.L_x_56) ;  /* 0xfffffffc00ec7947 */ /* 0x000fea000383ffff */
.L_x_49:
[----:B------:R-:W-:Y:S05]  /*3330*/  BRA.U UP4, `(.L_x_57) ;  /* 0x0000001104447547 */ /* 0x000fea000b800000 */
[----:B------:R-:W-:Y:S01]  /*3340*/  UMOV UR4, 0x40 ;  /* 0x0000004000047882 */ /* 0x000fe20000000000 */
[----:B------:R-:W-:Y:S01]  /*3350*/  NOP ;  /* 0x0000000000007918 */ /* 0x000fe20000000000 */
[----:B------:R-:W-:Y:S01]  /*3360*/  ULEA UR5, UR52, UR4, 0x18 ;  /* 0x0000000434057291 */ /* 0x000fe2000f8ec0ff */
[----:B------:R-:W-:Y:S02]  /*3370*/  UMOV UR6, 0x400 ;  /* 0x0000040000067882 */ /* 0x000fe40000000000 */
[----:B------:R-:W-:-:S06]  /*3380*/  ULEA UR6, UR52, UR6, 0x18 ;  /* 0x0000000634067291 */ /* 0x000fcc000f8ec0ff */
[----:B------:R-:W1:Y:S02]  /*3390*/  LDS.U8 R0, [UR5+0x1c] ;  /* 0x00001c05ff007984 */ /* 0x000e640008000000 */
[----:B-1----:R-:W-:-:S13]  /*33a0*/  ISETP.NE.AND P0, PT, R0, RZ, PT ;  /* 0x000000ff0000720c */ /* 0x002fda0003f05270 */
[----:B------:R-:W-:Y:S05]  /*33b0*/  @P0 BRA `(.L_x_58) ;  /* 0x0000000000580947 */ /* 0x000fea0003800000 */
[----:B------:R-:W-:-:S13]  /*33c0*/  ELECT P0, URZ, PT ;  /* 0x0000000000ff782f */ /* 0x000fda0003800000 */
[----:B------:R-:W-:Y:S05]  /*33d0*/  @!P0 BRA `(.L_x_59) ;  /* 0x0000000000608947 */ /* 0x000fea0003800000 */
[----:B------:R-:W-:Y:S01]  /*33e0*/  UMOV UR4, 0x10 ;  /* 0x0000001000047882 */ /* 0x000fe20000000000 */
[----:B------:R-:W-:Y:S01]  /*33f0*/  HFMA2 R0, -RZ, RZ, 0, 5.9604644775390625e-08 ;  /* 0x00000001ff007431 */ /* 0x000fe200000001ff */
[----:B------:R-:W-:-:S03]  /*3400*/  MOV R3, 0xffff ;  /* 0x0000ffff00037802 */ /* 0x000fc60000000f00 */
[----:B------:R-:W-:Y:S04]  /*3410*/  DEPBAR.LE SB1, 0x36 ;  /* 0x00009d800000791a */ /* 0x000fe80000000000 */
[----:B------:R-:W1:Y:S02]  /*3420*/  UTCATOMSWS.FIND_AND_SET.ALIGN UP0, UR4, UR4 ;  /* 0x00000004000475e3 */ /* 0x000e640008000800 */
[----:B-1----:R-:W-:Y:S01]  /*3430*/  MOV R4, UR4 ;  /* 0x0000000400047c02 */ /* 0x002fe20008000f00 */
[----:B------:R-:W-:Y:S06]  /*3440*/  BRA.U UP0, `(.L_x_60) ;  /* 0x0000000100187547 */ /* 0x000fec000b800000 */
.L_x_61:
[----:B------:R-:W-:Y:S05]  /*3450*/  NANOSLEEP 0x64 ;  /* 0x000000640000795d */ /* 0x000fea0003800000 */
[----:B------:R-:W-:-:S05]  /*3460*/  UMOV UR4, 0x10 ;  /* 0x0000001000047882 */ /* 0x000fca0000000000 */
[----:B------:R-:W-:Y:S04]  /*3470*/  DEPBAR.LE SB1, 0x36 ;  /* 0x00009d800000791a */ /* 0x000fe80000000000 */
[----:B------:R-:W1:Y:S02]  /*3480*/  UTCATOMSWS.FIND_AND_SET.ALIGN UP0, UR4, UR4 ;  /* 0x00000004000475e3 */ /* 0x000e640008000800 */
[----:B-1----:R-:W-:Y:S01]  /*3490*/  MOV R4, UR4 ;  /* 0x0000000400047c02 */ /* 0x002fe20008000f00 */
[----:B------:R-:W-:Y:S05]  /*34a0*/  BRA.U !UP0, `(.L_x_61) ;  /* 0xfffffffd08e87547 */ /* 0x000fea000b83ffff */
.L_x_60:
[-C--:B------:R-:W-:Y:S02]  /*34b0*/  SHF.L.U32 R3, R3, R4.reuse, RZ ;  /* 0x0000000403037219 */ /* 0x080fe400000006ff */
[----:B------:R-:W-:Y:S01]  /*34c0*/  SHF.L.U32 R0, R0, R4, RZ ;  /* 0x0000000400007219 */ /* 0x000fe200000006ff */
[----:B------:R-:W-:Y:S02]  /*34d0*/  IMAD.SHL.U32 R4, R4, 0x20, RZ ;  /* 0x0000002004047824 */ /* 0x000fe400078e00ff */
[----:B------:R1:W-:Y:S04]  /*34e0*/  ATOMS.OR RZ, [UR5+0x14], R3 ;  /* 0x00001403ffff798c */ /* 0x0003e8000b000005 */
[----:B------:R1:W-:Y:S04]  /*34f0*/  ATOMS.OR RZ, [UR5+0x18], R0 ;  /* 0x00001800ffff798c */ /* 0x0003e8000b000005 */
[----:B------:R1:W-:Y:S01]  /*3500*/  STS [UR6+0x120], R4 ;  /* 0x00012004ff007988 */ /* 0x0003e20008000806 */
[----:B------:R-:W-:Y:S05]  /*3510*/  BRA `(.L_x_59) ;  /* 0x0000000000107947 */ /* 0x000fea0003800000 */
.L_x_58:
[----:B------:R-:W-:Y:S02]  /*3520*/  MOV R0, 0xffffffff ;  /* 0xffffffff00007802 */ /* 0x000fe40000000f00 */
[----:B------:R-:W-:-:S03]  /*3530*/  MOV R4, 0x3560 ;  /* 0x0000356000047802 */ /* 0x000fc60000000f00 */
[----:B------:R1:W-:Y:S04]  /*3540*/  STS [UR6+0x120], R0 ;  /* 0x00012000ff007988 */ /* 0x0003e80008000806 */
[----:B-1---5:R-:W-:Y:S05]  /*3550*/  CALL.REL.NOINC `($__internal_1_$__cuda_sm10x_tcgen05_guardrail_trap_phase_invalid_during_alloc) ;  /* 0x0000007000547944 */ /* 0x022fea0003c00000 */
.L_x_59:
[----:B------:R-:W-:Y:S05]  /*3560*/  WARPSYNC.ALL ;  /* 0x0000000000007948 */ /* 0x000fea0003800000 */
[----:B------:R-:W2:Y:S01]  /*3570*/  S2UR UR4, SR_CgaCtaId ;  /* 0x00000000000479c3 */ /* 0x000ea20000008800 */
[----:B------:R-:W-:Y:S01]  /*3580*/  UMOV UR41, 0x400 ;  /* 0x0000040000297882 */ /* 0x000fe20000000000 */
[----:B------:R-:W-:-:S06]  /*3590*/  NOP ;  /* 0x0000000000007918 */ /* 0x000fcc0000000000 */
[----:B------:R-:W-:Y:S06]  /*35a0*/  BAR.ARV 0x6, 0xa0 ;  /* 0x0182800000007b1d */ /* 0x000fec0000002000 */
[----:B------:R-:W3:Y:S01]  /*35b0*/  LDCU UR6, c[0x0][0x38c] ;  /* 0x00007180ff0677ac */ /* 0x000ee20008000800 */
[----:B------:R-:W-:Y:S01]  /*35c0*/  LOP3.LUT R2, R2, 0xffff, RZ, 0xc0, !PT ;  /* 0x0000ffff02027812 */ /* 0x000fe200078ec0ff */
[----:B------:R-:W-:Y:S01]  /*35d0*/  IMAD.MOV.U32 R11, RZ, RZ, 0x1 ;  /* 0x00000001ff0b7424 */ /* 0x000fe200078e00ff */
[----:B------:R-:W-:Y:S01]  /*35e0*/  CS2R R8, SRZ ;  /* 0x0000000000087805 */ /* 0x000fe2000001ff00 */
[----:B------:R-:W4:Y:S01]  /*35f0*/  LDCU UR7, c[0x0][0x38c] ;  /* 0x00007180ff0777ac */ /* 0x000f220008000800 */
[----:B------:R-:W-:Y:S01]  /*3600*/  R2UR UR42, R2 ;  /* 0x00000000022a72ca */ /* 0x000fe200000e0000 */
[----:B------:R-:W-:Y:S01]  /*3610*/  IMAD.MOV.U32 R10, RZ, RZ, RZ ;  /* 0x000000ffff0a7224 */ /* 0x000fe200078e00ff */
[----:B------:R-:W-:Y:S01]  /*3620*/  UMOV UR45, URZ ;  /* 0x000000ff002d7c82 */ /* 0x000fe20008000000 */
[----:B------:R-:W-:Y:S01]  /*3630*/  UMOV UR39, URZ ;  /* 0x000000ff00277c82 */ /* 0x000fe20008000000 */
[----:B--2---:R-:W-:Y:S01]  /*3640*/  ULEA UR41, UR4, UR41, 0x18 ;  /* 0x0000002904297291 */ /* 0x004fe2000f8ec0ff */
[----:B------:R-:W-:Y:S01]  /*3650*/  UMOV UR62, 0x0 ;  /* 0x00000000003e7882 */ /* 0x000fe20000000000 */
[----:B------:R-:W-:-:S02]  /*3660*/  UMOV UR63, 0x4400010 ;  /* 0x04400010003f7882 */ /* 0x000fc40000000000 */
[----:B------:R-:W-:Y:S02]  /*3670*/  UIADD3 UR5, UPT, UPT, UR41, 0x8800, URZ ;  /* 0x0000880029057890 */ /* 0x000fe4000fffe0ff */
[----:B------:R-:W-:Y:S02]  /*3680*/  UIADD3 UR4, UPT, UPT, UR41, 0x10800, URZ ;  /* 0x0001080029047890 */ /* 0x000fe4000fffe0ff */
[----:B---3--:R-:W-:Y:S01]  /*3690*/  UIADD3 UR6, UPT, UPT, UR6, 0x7f, URZ ;  /* 0x0000007f06067890 */ /* 0x008fe2000fffe0ff */
[----:B-1----:R-:W1:Y:S01]  /*36a0*/  LDS R0, [UR41+0x120] ;  /* 0x00012029ff007984 */ /* 0x002e620008000800 */
[----:B------:R-:W-:Y:S02]  /*36b0*/  USHF.R.U32.HI UR5, URZ, 0x4, UR5 ;  /* 0x00000004ff057899 */ /* 0x000fe40008011605 */
[----:B------:R-:W-:Y:S02]  /*36c0*/  USHF.R.S32.HI UR47, URZ, 0x1f, UR6 ;  /* 0x0000001fff2f7899 */ /* 0x000fe40008011406 */
[----:B------:R-:W-:-:S02]  /*36d0*/  USHF.R.U32.HI UR4, URZ, 0x4, UR4 ;  /* 0x00000004ff047899 */ /* 0x000fc40008011604 */
[----:B------:R-:W-:Y:S02]  /*36e0*/  ULEA.HI UR47, UR47, UR6, URZ, 0x7 ;  /* 0x000000062f2f7291 */ /* 0x000fe4000f8f38ff */
[----:B------:R-:W-:Y:S02]  /*36f0*/  ULOP3.LUT UR5, UR5, 0x3fff, URZ, 0xc0, !UPT ;  /* 0x00003fff05057892 */ /* 0x000fe4000f8ec0ff */
[----:B------:R-:W-:Y:S02]  /*3700*/  USHF.R.S32.HI UR47, URZ, 0x7, UR47 ;  /* 0x00000007ff2f7899 */ /* 0x000fe4000801142f */
[----:B------:R-:W-:Y:S02]  /*3710*/  ULOP3.LUT UR4, UR4, 0x3fff, URZ, 0xc0, !UPT ;  /* 0x00003fff04047892 */ /* 0x000fe4000f8ec0ff */
[----:B------:R-:W-:Y:S01]  /*3720*/  UISETP.LT.AND UP0, UPT, UR47, 0x1, UPT ;  /* 0x000000012f00788c */ /* 0x000fe2000bf01270 */
[----:B------:R-:W-:Y:S01]  /*3730*/  UMOV UR60, 0x0 ;  /* 0x00000000003c7882 */ /* 0x000fe20000000000 */
[----:B------:R-:W-:-:S02]  /*3740*/  UMOV UR61, 0x4400010 ;  /* 0x04400010003d7882 */ /* 0x000fc40000000000 */
[----:B------:R-:W-:Y:S01]  /*3750*/  USEL UR64, UR47, 0x1, !UP0 ;  /* 0x000000012f407887 */ /* 0x000fe2000c000000 */
[----:B------:R-:W-:Y:S01]  /*3760*/  UMOV UR58, 0x0 ;  /* 0x00000000003a7882 */ /* 0x000fe20000000000 */
[----:B------:R-:W-:Y:S01]  /*3770*/  UMOV UR59, 0x4400010 ;  /* 0x04400010003b7882 */ /* 0x000fe20000000000 */
[----:B------:R-:W-:Y:S01]  /*3780*/  UMOV UR56, 0x0 ;  /* 0x0000000000387882 */ /* 0x000fe20000000000 */
[----:B------:R-:W-:Y:S01]  /*3790*/  UMOV UR57, 0x4400010 ;  /* 0x0440001000397882 */ /* 0x000fe20000000000 */
[----:B------:R-:W-:Y:S01]  /*37a0*/  UMOV UR54, 0x0 ;  /* 0x0000000000367882 */ /* 0x000fe20000000000 */
[----:B------:R-:W-:Y:S01]  /*37b0*/  UMOV UR55, 0x4400010 ;  /* 0x0440001000377882 */ /* 0x000fe20000000000 */
[----:B------:R-:W-:Y:S01]  /*37c0*/  UMOV UR52, 0x0 ;  /* 0x0000000000347882 */ /* 0x000fe20000000000 */
[----:B------:R-:W-:Y:S01]  /*37d0*/  UMOV UR53, 0x4400010 ;  /* 0x0440001000357882 */ /* 0x000fe20000000000 */
[----:B------:R-:W-:Y:S02]  /*37e0*/  ULOP3.LUT UR43, UR5, 0x10000, URZ, 0xfc, !UPT ;  /* 0x00010000052b7892 */ /* 0x000fe4000f8efcff */
[----:B------:R-:W-:-:S02]  /*37f0*/  ULOP3.LUT UR44, UR4, 0x10000, URZ, 0xfc, !UPT ;  /* 0x00010000042c7892 */ /* 0x000fc4000f8efcff */
[----:B------:R-:W-:Y:S02]  /*3800*/  UIADD3 UR64, UPT, UPT, -UR64, URZ, URZ ;  /* 0x000000ff40407290 */ /* 0x000fe4000fffe1ff */
[----:B----4-:R-:W-:Y:S01]  /*3810*/  UISETP.GE.AND UP4, UPT, UR7, 0x1, UPT ;  /* 0x000000010700788c */ /* 0x010fe2000bf86270 */
[----:B------:R-:W-:Y:S01]  /*3820*/  UMOV UR50, 0x0 ;  /* 0x0000000000327882 */ /* 0x000fe20000000000 */
[----:B------:R-:W-:Y:S01]  /*3830*/  UMOV UR51, 0x4400010 ;  /* 0x0440001000337882 */ /* 0x000fe20000000000 */
[----:B------:R-:W-:Y:S01]  /*3840*/  UMOV UR48, 0x0 ;  /* 0x0000000000307882 */ /* 0x000fe20000000000 */
[----:B-1----:R-:W-:Y:S01]  /*3850*/  R2UR UR65, R0 ;  /* 0x00000000004172ca */ /* 0x002fe200000e0000 */
[----:B------:R-:W-:-:S14]  /*3860*/  UMOV UR49, 0x4400010 ;  /* 0x0440001000317882 */ /* 0x000fdc0000000000 */
.L_x_68:
[----:B------:R-:W-:Y:S02]  /*3870*/  LEA R0, R10, UR41, 0x3 ;  /* 0x000000290a007c11 */ /* 0x000fe4000f8e18ff */
[----:B------:R-:W-:Y:S02]  /*3880*/  SHF.L.U32 R5, R9, 0x1f, RZ ;  /* 0x0000001f09057819 */ /* 0x000fe400000006ff */
[----:B------:R-:W-:Y:S01]  /*3890*/  PLOP3.LUT P0, PT, PT, PT, UP4, 0x80, 0x8 ;  /* 0x000000000008781c */ /* 0x000fe20003f0f048 */
[----:B------:R-:W-:Y:S01]  /*38a0*/  VIADD R3, R0, 0x80 ;  /* 0x0000008000037836 */ /* 0x000fe20000000000 */
[----:B-1----:R-:W1:Y:S02]  /*38b0*/  SYNCS.PHASECHK.TRANS64.TRYWAIT P1, [R0+URZ+0x70], R5 ;  /* 0x00007005000075a7 */ /* 0x002e6400080211ff */
[----:B-1-3--:R-:W-:Y:S09]  /*38c0*/  @!P1 BRA `(.L_x_62) ;  /* 0x0000006400789947 */ /* 0x00aff20003800000 */
.L_x_151:
[----:B------:R-:W-:Y:S01]  /*38d0*/  LEA R4, R10, UR41, 0x4 ;  /* 0x000000290a047c11 */ /* 0x000fe2000f8e20ff */
[----:B------:R-:W-:Y:S01]  /*38e0*/  @UP4 ULEA UR4, UR39, UR41, 0x3 ;  /* 0x0000002927044291 */ /* 0x000fe2000f8e18ff */
[----:B------:R-:W-:Y:S01]  /*38f0*/  PLOP3.LUT P2, PT, PT, PT, PT, 0x80, 0x8 ;  /* 0x000000000008781c */ /* 0x000fe20003f4f070 */
[----:B------:R-:W-:Y:S01]  /*3900*/  ULEA UR46, UR45, UR41, 0x3 ;  /* 0x000000292d2e7291 */ /* 0x000fe2000f8e18ff */
[----:B------:R-:W-:Y:S02]  /*3910*/  PRMT R3, RZ, 0x654, R3 ;  /* 0x00000654ff037816 */ /* 0x000fe40000000003 */
[----:B-1----:R-:W1:Y:S01]  /*3920*/  LDS.128 R4, [R4+0x100] ;  /* 0x0001000004047984 */ /* 0x002e620000000c00 */
[----:B------:R-:W-:Y:S02]  /*3930*/  @P0 SHF.L.U32 R2, R8, 0x1f, RZ ;  /* 0x0000001f08020819 */ /* 0x000fe400000006ff */
[----:B------:R-:W-:Y:S01]  /*3940*/  SHF.L.U32 R0, R11, 0x1f, RZ ;  /* 0x0000001f0b007819 */ /* 0x000fe200000006ff */
[----:B------:R-:W-:Y:S01]  /*3950*/  @!PT LDS RZ, [RZ] ;  /* 0x00000000fffff984 */ /* 0x000fe20000000800 */
[----:B------:R-:W-:Y:S01]  /*3960*/  @!PT LDS RZ, [RZ] ;  /* 0x00000000fffff984 */ /* 0x000fe20000000800 */
[----:B------:R-:W-:Y:S01]  /*3970*/  @!PT LDS RZ, [RZ] ;  /* 0x00000000fffff984 */ /* 0x000fe20000000800 */
[----:B------:R-:W-:Y:S01]  /*3980*/  @!PT LDS RZ, [RZ] ;  /* 0x00000000fffff984 */ /* 0x000fe20000000800 */
[----:B------:R2:W-:Y:S06]  /*3990*/  MEMBAR.ALL.CTA ;  /* 0x0000000000007992 */ /* 0x0005ec0000008000 */
[----:B--2---:R-:W2:Y:S02]  /*39a0*/  FENCE.VIEW.ASYNC.S ;  /* 0x00000000000073c6 */ /* 0x004ea40000000000 */
[----:B--2---:R2:W-:Y:S01]  /*39b0*/  SYNCS.ARRIVE.TRANS64.RED.A1T0 RZ, [R3+URZ], RZ ;  /* 0x000000ff03ff79a7 */ /* 0x0045e200081004ff */
[----:B------:R2:W3:Y:S01]  /*39c0*/  @P0 SYNCS.PHASECHK.TRANS64.TRYWAIT P2, [UR4], R2 ;  /* 0x00000002ff0005a7 */ /* 0x0004e20008041104 */
[----:B------:R-:W-:Y:S01]  /*39d0*/  ULEA.HI UR4, UR45, UR45, URZ, 0x1 ;  /* 0x0000002d2d047291 */ /* 0x000fe2000f8f08ff */
[----:B-1----:R-:W-:-:S03]  /*39e0*/  LOP3.LUT P1, RZ, R6, 0x1, RZ, 0xc0, !PT ;  /* 0x0000000106ff7812 */ /* 0x002fc6000782c0ff */
[----:B------:R-:W-:Y:S02]  /*39f0*/  USHF.L.U32 UR5, UR4, 0x7, URZ ;  /* 0x0000000704057899 */ /* 0x000fe400080006ff */
[----:B------:R-:W-:Y:S02]  /*3a00*/  ULOP3.LUT UR36, UR4, 0xffe, URZ, 0xc0, !UPT ;  /* 0x00000ffe04247892 */ /* 0x000fe4000f8ec0ff */
[----:B------:R-:W-:Y:S02]  /*3a10*/  ULOP3.LUT UR4, UR5, 0xffffff00, URZ, 0xc0, !UPT ;  /* 0xffffff0005047892 */ /* 0x000fe4000f8ec0ff */
[----:B------:R-:W-:Y:S02]  /*3a20*/  UIADD3 UR36, UPT, UPT, -UR36, UR45, URZ ;  /* 0x0000002d24247290 */ /* 0x000fe4000fffe1ff */
[----:B------:R-:W-:Y:S01]  /*3a30*/  UIADD3 UR4, UPT, UPT, UR65, UR4, URZ ;  /* 0x0000000441047290 */ /* 0x000fe2000fffe0ff */
[----:B------:R-:W1:Y:S03]  /*3a40*/  SYNCS.PHASECHK.TRANS64.TRYWAIT P0, [UR46+0xb0], R0 ;  /* 0x0000b000ff0075a7 */ /* 0x000e66000800112e */
[----:B------:R-:W-:Y:S01]  /*3a50*/  ULEA UR36, UR36, UR4, 0x14 ;  /* 0x0000000424247291 */ /* 0x000fe2000f8ea0ff */
[----:B-123--:R-:W-:Y:S11]  /*3a60*/  @!P0 BRA `(.L_x_63) ;  /* 0x0000006400248947 */ /* 0x00eff60003800000 */
.L_x_153:
[----:B------:R-:W-:Y:S01]  /*3a70*/  IADD3 R10, PT, PT, R10, 0x1, RZ ;  /* 0x000000010a0a7810 */ /* 0x000fe20007ffe0ff */
[----:B------:R-:W-:Y:S06]  /*3a80*/  BRA.U !UP4, `(.L_x_64) ;  /* 0x000000050c107547 */ /* 0x000fec000b800000 */
[----:B------:R-:W-:Y:S01]  /*3a90*/  UPLOP3.LUT UP2, UPT, UPT, UPT, UPT, 0x40, 0x4 ;  /* 0x000000000004789c */ /* 0x000fe20003f4e870 */
[----:B------:R-:W-:Y:S01]  /*3aa0*/  UMOV UR38, UR64 ;  /* 0x0000004000267c82 */ /* 0x000fe20008000000 */
[----:B------:R-:W-:Y:S01]  /*3ab0*/  UMOV UR37, UR47 ;  /* 0x0000002f00257c82 */ /* 0x000fe20008000000 */
[----:B------:R-:W-:-:S08]  /*3ac0*/  UMOV UR5, UR39 ;  /* 0x0000002700057c82 */ /* 0x000fd00008000000 */
.L_x_67:
[----:B------:R-:W-:Y:S02]  /*3ad0*/  UIADD3 UR38, UPT, UPT, UR38, 0x1, URZ ;  /* 0x0000000126267890 */ /* 0x000fe4000fffe0ff */
[----:B------:R-:W-:Y:S02]  /*3ae0*/  ULEA UR7, UR5, UR41, 0x3 ;  /* 0x0000002905077291 */ /* 0x000fe4000f8e18ff */
[----:B------:R-:W-:Y:S01]  /*3af0*/  UISETP.NE.AND UP3, UPT, UR38, URZ, UPT ;  /* 0x000000ff2600728c */ /* 0x000fe2000bf65270 */
[----:B--23--:R-:W-:Y:S10]  /*3b00*/  @P2 BRA `(.L_x_65) ;  /* 0x00000000000c2947 */ /* 0x00cff40003800000 */
[----:B-1----:R-:W-:Y:S04]  /*3b10*/  SHF.L.U32 R3, R8, 0x1f, RZ ;  /* 0x0000001f08037819 */ /* 0x002fe800000006ff */
[----:B------:R-:W1:Y:S02]  /*3b20*/  SYNCS.PHASECHK.TRANS64.TRYWAIT P0, [UR7], R3 ;  /* 0x00000003ff0075a7 */ /* 0x000e640008001107 */
[----:B-1----:R-:W-:Y:S05]  /*3b30*/  @!P0 BRA `(.L_x_66) ;  /* 0x0000006400088947 */ /* 0x002fea0003800000 */
.L_x_65:
[----:B------:R-:W-:Y:S01]  /*3b40*/  UISETP.NE.AND UP0, UPT, UR37, 0x1, UPT ;  /* 0x000000012500788c */ /* 0x000fe2000bf05270 */
[----:B------:R-:W-:Y:S01]  /*3b50*/  PLOP3.LUT P2, PT, PT, PT, PT, 0x80, 0x8 ;  /* 0x000000000008781c */ /* 0x000fe20003f4f070 */
[----:B------:R-:W-:Y:S02]  /*3b60*/  UIADD3 UR4, UPT, UPT, UR5, 0x1, URZ ;  /* 0x0000000105047890 */ /* 0x000fe4000fffe0ff */
[----:B------:R-:W-:Y:S02]  /*3b70*/  UIADD3 UR40, UPT, UPT, UR7, 0x10, URZ ;  /* 0x0000001007287890 */ /* 0x000fe4000fffe0ff */
[----:B------:R-:W-:Y:S01]  /*3b80*/  UISETP.NE.AND UP1, UPT, UR4, 0x2, UPT ;  /* 0x000000020400788c */ /* 0x000fe2000bf25270 */
[----:B------:R-:W-:Y:S01]  /*3b90*/  PLOP3.LUT P0, PT, PT, PT, UP0, 0x80, 0x8 ;  /* 0x000000000008781c */ /* 0x000fe20003f0f008 */
[----:B------:R-:W-:Y:S02]  /*3ba0*/  UIADD3 UR37, UPT, UPT, UR37, -0x1, URZ ;  /* 0xffffffff25257890 */ /* 0x000fe4000fffe0ff */
[----:B------:R-:W-:Y:S02]  /*3bb0*/  USEL UR6, URZ, 0x1, UP1 ;  /* 0x00000001ff067887 */ /* 0x000fe40008800000 */
[----:B------:R-:W-:Y:S01]  /*3bc0*/  USEL UR39, UR4, URZ, UP1 ;  /* 0x000000ff04277287 */ /* 0x000fe20008800000 */
[----:B------:R-:W-:Y:S01]  /*3bd0*/  UMOV UR7, 0x40004040 ;  /* 0x4000404000077882 */ /* 0x000fe20000000000 */
[----:B------:R-:W-:Y:S02]  /*3be0*/  UMOV UR35, 0x40004040 ;  /* 0x4000404000237882 */ /* 0x000fe40000000000 */
[----:B------:R-:W-:Y:S01]  /*3bf0*/  @UP0 ULEA UR4, UR39, UR41, 0x3 ;  /* 0x0000002927040291 */ /* 0x000fe2000f8e18ff */
[----:B------:R-:W-:Y:S01]  /*3c00*/  LOP3.LUT R8, R8, UR6, RZ, 0x3c, !PT ;  /* 0x0000000608087c12 */ /* 0x000fe2000f8e3cff */
[----:B------:R-:W-:Y:S01]  /*3c10*/  ULEA UR6, UR5, UR44, 0xc ;  /* 0x0000002c05067291 */ /* 0x000fe2000f8e60ff */
[----:B------:R-:W-:Y:S02]  /*3c20*/  UMOV UR33, 0x40004040 ;  /* 0x4000404000217882 */ /* 0x000fe40000000000 */
[----:B-1----:R-:W-:Y:S01]  /*3c30*/  @P0 SHF.L.U32 R0, R8, 0x1f, RZ ;  /* 0x0000001f08000819 */ /* 0x002fe200000006ff */
[----:B------:R-:W-:Y:S02]  /*3c40*/  UIADD3 UR34, UPT, UPT, UR6, 0x2, URZ ;  /* 0x0000000206227890 */ /* 0x000fe4000fffe0ff */
[----:B------:R-:W-:Y:S01]  /*3c50*/  UIADD3 UR30, UPT, UPT, UR6, 0x4, URZ ;  /* 0x00000004061e7890 */ /* 0x000fe2000fffe0ff */
[----:B------:R2:W3:Y:S01]  /*3c60*/  @P0 SYNCS.PHASECHK.TRANS64.TRYWAIT P2, [UR4], R0 ;  /* 0x00000000ff0005a7 */ /* 0x0004e20008041104 */
[----:B------:R-:W-:Y:S02]  /*3c70*/  ULEA UR4, UR5, UR43, 0xa ;  /* 0x0000002b05047291 */ /* 0x000fe4000f8e50ff */
[----:B------:R-:W-:Y:S02]  /*3c80*/  UIADD3 UR26, UPT, UPT, UR6, 0x6, URZ ;  /* 0x00000006061a7890 */ /* 0x000fe4000fffe0ff */
        /* <DEDUP_REMOVED lines=10> */
[----:B------:R-:W-:Y:S01]  /*3d30*/  UIADD3 UR8, UPT, UPT, UR4, 0x206, URZ ;  /* 0x0000020604087890 */ /* 0x000fe2000fffe0ff */
[----:B------:R-:W-:Y:S01]  /*3d40*/  UMOV UR5, 0x40004040 ;  /* 0x4000404000057882 */ /* 0x000fe20000000000 */
[----:B------:R-:W-:Y:S01]  /*3d50*/  UMOV UR31, 0x40004040 ;  /* 0x40004040001f7882 */ /* 0x000fe20000000000 */
[----:B------:R1:W-:Y:S01]  /*3d60*/  UTCHMMA gdesc[UR4], gdesc[UR6], tmem[UR36], tmem[UR62], idesc[UR63], UP2 ;  /* 0x00ff3e06040075ea */ /* 0x0003e20009000024 */
[----:B------:R-:W-:Y:S01]  /*3d70*/  UPLOP3.LUT UP2, UPT, UPT, UPT, UPT, 0x80, 0x8 ;  /* 0x000000000008789c */ /* 0x000fe20003f4f070 */
[----:B------:R2:W-:Y:S01]  /*3d80*/  UTCHMMA gdesc[UR32], gdesc[UR34], tmem[UR36], tmem[UR60], idesc[UR61], UPT ;  /* 0x00ff3c22200075ea */ /* 0x0005e2000b800024 */
[----:B------:R-:W-:Y:S01]  /*3d90*/  UMOV UR29, 0x40004040 ;  /* 0x40004040001d7882 */ /* 0x000fe20000000000 */
[----:B------:R-:W-:Y:S01]  /*3da0*/  UMOV UR27, 0x40004040 ;  /* 0x40004040001b7882 */ /* 0x000fe20000000000 */
        /* <DEDUP_REMOVED lines=12> */
[----:B------:R-:W-:Y:S01]  /*3e70*/  UMOV UR9, 0x40004040 ;  /* 0x4000404000097882 */ /* 0x000fe20000000000 */
[----:B------:R2:W-:Y:S01]  /*3e80*/  UTCHMMA gdesc[UR12], gdesc[UR14], tmem[UR36], tmem[UR50], idesc[UR51], UPT ;  /* 0x00ff320e0c0075ea */ /* 0x0005e2000b800024 */
[----:B------:R2:W-:Y:S01]  /*3e90*/  UTCHMMA gdesc[UR8], gdesc[UR10], tmem[UR36], tmem[UR48], idesc[UR49], UPT ;  /* 0x00ff300a080075ea */ /* 0x0005e2000b800024 */
[----:B------:R2:W-:Y:S01]  /*3ea0*/  UTCBAR.MULTICAST [UR40], URZ, UR42 ;  /* 0x000000ff280073e9 */ /* 0x0005e2000800082a */
[----:B-1----:R-:W-:Y:S01]  /*3eb0*/  UMOV UR5, UR39 ;  /* 0x0000002700057c82 */ /* 0x002fe20008000000 */
[----:B------:R-:W-:Y:S05]  /*3ec0*/  BRA.U UP3, `(.L_x_67) ;  /* 0xfffffffd03007547 */ /* 0x000fea000b83ffff */
.L_x_64:
[----:B------:R-:W-:Y:S01]  /*3ed0*/  UIADD3 UR4, UPT, UPT, UR45, 0x1, URZ ;  /* 0x000000012d047890 */ /* 0x000fe2000fffe0ff */
[C---:B------:R-:W-:Y:S01]  /*3ee0*/  ISETP.NE.AND P0, PT, R10.reuse, 0x2, PT ;  /* 0x000000020a00780c */ /* 0x040fe20003f05270 */
[----:B------:R-:W-:Y:S02]  /*3ef0*/  UIADD3 UR5, UPT, UPT, UR46, 0x90, URZ ;  /* 0x000000902e057890 */ /* 0x000fe4000fffe0ff */
[----:B------:R-:W-:Y:S01]  /*3f00*/  UISETP.NE.AND UP0, UPT, UR4, 0x4, UPT ;  /* 0x000000040400788c */ /* 0x000fe2000bf05270 */
[----:B-12---:R-:W-:Y:S02]  /*3f10*/  SEL R0, RZ, 0x1, P0 ;  /* 0x00000001ff007807 */ /* 0x006fe40000000000 */
[----:B------:R-:W-:Y:S01]  /*3f20*/  SEL R10, R10, RZ, P0 ;  /* 0x000000ff0a0a7207 */ /* 0x000fe20000000000 */
[----:B------:R-:W-:Y:S01]  /*3f30*/  USEL UR6, URZ, 0x1, UP0 ;  /* 0x00000001ff067887 */ /* 0x000fe20008000000 */
[----:B------:R-:W-:Y:S01]  /*3f40*/  LOP3.LUT R9, R9, R0, RZ, 0x3c, !PT ;  /* 0x0000000009097212 */ /* 0x000fe200078e3cff */
[----:B------:R-:W-:Y:S01]  /*3f50*/  USEL UR45, UR4, URZ, UP0 ;  /* 0x000000ff042d7287 */ /* 0x000fe20008000000 */
[----:B------:R1:W-:Y:S03]  /*3f60*/  UTCBAR [UR5], URZ ;  /* 0x000000ff050073e9 */ /* 0x0003e600080000ff */
[----:B------:R-:W-:Y:S01]  /*3f70*/  LOP3.LUT R11, R11, UR6, RZ, 0x3c, !PT ;  /* 0x000000060b0b7c12 */ /* 0x000fe2000f8e3cff */
[----:B------:R-:W-:Y:S07]  /*3f80*/  @P1 BRA `(.L_x_68) ;  /* 0xfffffff800381947 */ /* 0x000fee000383ffff */
[----:B------:R-:W2:Y:S01]  /*3f90*/  S2UR UR8, SR_CgaCtaId ;  /* 0x00000000000879c3 */ /* 0x000ea20000008800 */
[----:B------:R-:W-:Y:S01]  /*3fa0*/  ELECT P0, URZ, PT ;  /* 0x0000000000ff782f */ /* 0x000fe20003800000 */
[----:B------:R-:W-:Y:S01]  /*3fb0*/  IMAD.MOV.U32 R0, RZ, RZ, 0x1 ;  /* 0x00000001ff007424 */ /* 0x000fe200078e00ff */
[----:B------:R-:W-:Y:S01]  /*3fc0*/  UIADD3 UR41, UPT, UPT, UR41, 0xb0, URZ ;  /* 0x000000b029297890 */ /* 0x000fe2000fffe0ff */
[----:B------:R-:W-:Y:S01]  /*3fd0*/  SHF.L.U32 R3, R11, 0x1f, RZ ;  /* 0x0000001f0b037819 */ /* 0x000fe200000006ff */
[----:B------:R-:W-:-:S03]  /*3fe0*/  UMOV UR4, 0x40 ;  /* 0x0000004000047882 */ /* 0x000fc60000000000 */
[----:B------:R-:W-:Y:S01]  /*3ff0*/  UVIRTCOUNT.DEALLOC.SMPOOL 0x80 ;  /* 0x000000800000784c */ /* 0x000fe20000000000 */
[----:B--2---:R-:W-:Y:S02]  /*4000*/  ULEA UR8, UR8, UR4, 0x18 ;  /* 0x0000000408087291 */ /* 0x004fe4000f8ec0ff */
[----:B------:R-:W-:-:S07]  /*4010*/  ULEA UR4, UR45, UR41, 0x3 ;  /* 0x000000292d047291 */ /* 0x000fce000f8e18ff */
[----:B------:R2:W-:Y:S02]  /*4020*/  @P0 STS.U8 [UR8+0x1c], R0 ;  /* 0x00001c00ff000988 */ /* 0x0005e40008000008 */
[----:B------:R-:W4:Y:S02]  /*4030*/  SYNCS.PHASECHK.TRANS64.TRYWAIT P0, [UR4], R3 ;  /* 0x00000003ff0075a7 */ /* 0x000f240008001104 */
[----:B--2-4-:R-:W-:Y:S05]  /*4040*/  @!P0 BRA `(.L_x_69) ;  /* 0x0000005c00dc8947 */ /* 0x014fea0003800000 */
.L_x_156:
[----:B------:R-:W-:-:S04]  /*4050*/  UIADD3 UR4, UPT, UPT, UR45, 0x1, URZ ;  /* 0x000000012d047890 */ /* 0x000fc8000fffe0ff */
[----:B------:R-:W-:-:S04]  /*4060*/  UISETP.NE.AND UP0, UPT, UR4, 0x4, UPT ;  /* 0x000000040400788c */ /* 0x000fc8000bf05270 */
[----:B------:R-:W-:Y:S02]  /*4070*/  USEL UR6, URZ, 0x1, UP0 ;  /* 0x00000001ff067887 */ /* 0x000fe40008000000 */
[----:B------:R-:W-:-:S04]  /*4080*/  USEL UR4, UR4, URZ, UP0 ;  /* 0x000000ff04047287 */ /* 0x000fc80008000000 */
[----:B-1----:R-:W-:Y:S01]  /*4090*/  ULEA UR5, UR4, UR41, 0x3 ;  /* 0x0000002904057291 */ /* 0x002fe2000f8e18ff */
[----:B------:R-:W-:-:S04]  /*40a0*/  LOP3.LUT R2, R11, UR6, RZ, 0x3c, !PT ;  /* 0x000000060b027c12 */ /* 0x000fc8000f8e3cff */
[----:B--2---:R-:W-:-:S04]  /*40b0*/  SHF.L.U32 R3, R2, 0x1f, RZ ;  /* 0x0000001f02037819 */ /* 0x004fc800000006ff */
[----:B------:R-:W1:Y:S02]  /*40c0*/  SYNCS.PHASECHK.TRANS64.TRYWAIT P0, [UR5], R3 ;  /* 0x00000003ff0075a7 */ /* 0x000e640008001105 */
[----:B-1----:R-:W-:Y:S05]  /*40d0*/  @!P0 BRA `(.L_x_70) ;  /* 0x0000005c00d08947 */ /* 0x002fea0003800000 */
.L_x_158:
[----:B------:R-:W-:-:S04]  /*40e0*/  UIADD3 UR4, UPT, UPT, UR4, 0x1, URZ ;  /* 0x0000000104047890 */ /* 0x000fc8000fffe0ff */
[----:B------:R-:W-:-:S04]  /*40f0*/  UISETP.NE.AND UP0, UPT, UR4, 0x4, UPT ;  /* 0x000000040400788c */ /* 0x000fc8000bf05270 */
[----:B------:R-:W-:Y:S02]  /*4100*/  USEL UR6, URZ, 0x1, UP0 ;  /* 0x00000001ff067887 */ /* 0x000fe40008000000 */
[----:B------:R-:W-:-:S04]  /*4110*/  USEL UR4, UR4, URZ, UP0 ;  /* 0x000000ff04047287 */ /* 0x000fc80008000000 */
[----:B------:R-:W-:Y:S01]  /*4120*/  ULEA UR5, UR4, UR41, 0x3 ;  /* 0x0000002904057291 */ /* 0x000fe2000f8e18ff */
[----:B------:R-:W-:-:S04]  /*4130*/  LOP3.LUT R2, R2, UR6, RZ, 0x3c, !PT ;  /* 0x0000000602027c12 */ /* 0x000fc8000f8e3cff */
[----:B-1----:R-:W-:-:S04]  /*4140*/  SHF.L.U32 R3, R2, 0x1f, RZ ;  /* 0x0000001f02037819 */ /* 0x002fc800000006ff */
[----:B------:R-:W1:Y:S02]  /*4150*/  SYNCS.PHASECHK.TRANS64.TRYWAIT P0, [UR5], R3 ;  /* 0x00000003ff0075a7 */ /* 0x000e640008001105 */
[----:B-1----:R-:W-:Y:S05]  /*4160*/  @!P0 BRA `(.L_x_71) ;  /* 0x0000005c00c48947 */ /* 0x002fea0003800000 */
.L_x_160:
[----:B------:R-:W-:-:S04]  /*4170*/  UIADD3 UR4, UPT, UPT, UR4, 0x1, URZ ;  /* 0x0000000104047890 */ /* 0x000fc8000fffe0ff */
[----:B------:R-:W-:-:S04]  /*4180*/  UISETP.NE.AND UP0, UPT, UR4, 0x4, UPT ;  /* 0x000000040400788c */ /* 0x000fc8000bf05270 */
[----:B------:R-:W-:Y:S02]  /*4190*/  USEL UR5, URZ, 0x1, UP0 ;  /* 0x00000001ff057887 */ /* 0x000fe40008000000 */
[----:B------:R-:W-:-:S04]  /*41a0*/  USEL UR4, UR4, URZ, UP0 ;  /* 0x000000ff04047287 */ /* 0x000fc80008000000 */
[----:B------:R-:W-:Y:S01]  /*41b0*/  ULEA UR4, UR4, UR41, 0x3 ;  /* 0x0000002904047291 */ /* 0x000fe2000f8e18ff */
[----:B-1----:R-:W-:-:S04]  /*41c0*/  LOP3.LUT R3, R2, UR5, RZ, 0x3c, !PT ;  /* 0x0000000502037c12 */ /* 0x002fc8000f8e3cff */
[----:B------:R-:W-:-:S04]  /*41d0*/  SHF.L.U32 R3, R3, 0x1f, RZ ;  /* 0x0000001f03037819 */ /* 0x000fc800000006ff */
[----:B------:R-:W1:Y:S02]  /*41e0*/  SYNCS.PHASECHK.TRANS64.TRYWAIT P0, [UR4], R3 ;  /* 0x00000003ff0075a7 */ /* 0x000e640008001104 */
[----:B-1----:R-:W-:Y:S05]  /*41f0*/  @!P0 BRA `(.L_x_72) ;  /* 0x0000005c00b88947 */ /* 0x002fea0003800000 */
.L_x_162:
[----:B------:R-:W-:Y:S01]  /*4200*/  NOP ;  /* 0x0000000000007918 */ /* 0x000fe20000000000 */
[----:B-1----:R-:W1:Y:S01]  /*4210*/  LDS R0, [UR8+0x14] ;  /* 0x00001408ff007984 */ /* 0x002e620008000800 */
[----:B------:R-:W-:Y:S01]  /*4220*/  ULOP3.LUT UR4, UR65, 0xffff, URZ, 0xc0, !UPT ;  /* 0x0000ffff41047892 */ /* 0x000fe2000f8ec0ff */
[----:B------:R-:W-:Y:S01]  /*4230*/  UMOV UR5, 0xffff ;  /* 0x0000ffff00057882 */ /* 0x000fe20000000000 */
[----:B------:R-:W-:Y:S02]  /*4240*/  UMOV UR6, 0x1 ;  /* 0x0000000100067882 */ /* 0x000fe40000000000 */
[----:B------:R-:W-:-:S04]  /*4250*/  USHF.R.U32.HI UR4, URZ, 0x5, UR4 ;  /* 0x00000005ff047899 */ /* 0x000fc80008011604 */
[----:B------:R-:W-:Y:S02]  /*4260*/  USHF.L.U32 UR5, UR5, UR4, URZ ;  /* 0x0000000405057299 */ /* 0x000fe400080006ff */
[----:B------:R-:W-:-:S04]  /*4270*/  USHF.L.U32 UR4, UR6, UR4, URZ ;  /* 0x0000000406047299 */ /* 0x000fc800080006ff */
[----:B-1----:R-:W-:-:S04]  /*4280*/  LOP3.LUT R0, R0, UR5, RZ, 0xc0, !PT ;  /* 0x0000000500007c12 */ /* 0x002fc8000f8ec0ff */
[----:B------:R-:W-:-:S13]  /*4290*/  ISETP.NE.AND P0, PT, R0, UR5, PT ;  /* 0x0000000500007c0c */ /* 0x000fda000bf05270 */
[----:B------:R-:W-:Y:S05]  /*42a0*/  @P0 BRA `(.L_x_73) ;  /* 0x0000000000580947 */ /* 0x000fea0003800000 */
[----:B------:R-:W1:Y:S02]  /*42b0*/  LDS R0, [UR8+0x18] ;  /* 0x00001808ff007984 */ /* 0x000e640008000800 */
[----:B-1----:R-:W-:-:S04]  /*42c0*/  LOP3.LUT R0, R0, UR4, RZ, 0xc0, !PT ;  /* 0x0000000400007c12 */ /* 0x002fc8000f8ec0ff */
[----:B------:R-:W-:-:S13]  /*42d0*/  ISETP.NE.AND P0, PT, R0, UR4, PT ;  /* 0x0000000400007c0c */ /* 0x000fda000bf05270 */
[----:B------:R-:W-:Y:S05]  /*42e0*/  @P0 BRA `(.L_x_74) ;  /* 0x00000000003c0947 */ /* 0x000fea0003800000 */
[----:B------:R-:W1:Y:S01]  /*42f0*/  S2R R2, SR_LANEID ;  /* 0x0000000000027919 */ /* 0x000e620000000000 */
[----:B------:R-:W-:Y:S01]  /*4300*/  ULOP3.LUT UR5, URZ, UR5, URZ, 0x33, !UPT ;  /* 0x00000005ff057292 */ /* 0x000fe2000f8e33ff */
[----:B------:R-:W-:Y:S01]  /*4310*/  LOP3.LUT R4, RZ, UR4, RZ, 0x33, !PT ;  /* 0x00000004ff047c12 */ /* 0x000fe2000f8e33ff */
[----:B------:R-:W-:Y:S02]  /*4320*/  VOTEU.ANY UR4, UPT, PT ;  /* 0x0000000000047886 */ /* 0x000fe400038e0100 */
[----:B------:R-:W-:Y:S01]  /*4330*/  UFLO.U32 UR4, UR4 ;  /* 0x00000004000472bd */ /* 0x000fe200080e0000 */
[----:B------:R-:W2:Y:S01]  /*4340*/  REDUX UR6, R4 ;  /* 0x00000000040673c4 */ /* 0x000ea20000000000 */
[----:B------:R-:W-:-:S06]  /*4350*/  IMAD.U32 R0, RZ, RZ, UR5 ;  /* 0x00000005ff007e24 */ /* 0x000fcc000f8e00ff */
[----:B------:R4:W-:Y:S01]  /*4360*/  UTCATOMSWS.AND URZ, UR5 ;  /* 0x0000000500ff79e3 */ /* 0x0009e20008000000 */
[----:B------:R-:W3:Y:S01]  /*4370*/  REDUX UR7, R0 ;  /* 0x00000000000773c4 */ /* 0x000ee20000000000 */
[----:B-1----:R-:W-:Y:S01]  /*4380*/  ISETP.EQ.U32.AND P0, PT, R2, UR4, PT ;  /* 0x0000000402007c0c */ /* 0x002fe2000bf02070 */
[----:B--2---:R-:W-:Y:S01]  /*4390*/  IMAD.U32 R2, RZ, RZ, UR6 ;  /* 0x00000006ff027e24 */ /* 0x004fe2000f8e00ff */
[----:B---3--:R-:W-:-:S11]  /*43a0*/  MOV R3, UR7 ;  /* 0x0000000700037c02 */ /* 0x008fd60008000f00 */
[----:B------:R4:W-:Y:S04]  /*43b0*/  @P0 ATOMS.AND RZ, [UR8+0x14], R3 ;  /* 0x00001403ffff098c */ /* 0x0009e8000a800008 */
[----:B------:R4:W-:Y:S01]  /*43c0*/  @P0 ATOMS.AND RZ, [UR8+0x18], R2 ;  /* 0x00001802ffff098c */ /* 0x0009e2000a800008 */
[----:B------:R-:W-:Y:S05]  /*43d0*/  BRA `(.L_x_75) ;  /* 0x0000000000147947 */ /* 0x000fea0003800000 */
.L_x_74:
[----:B------:R-:W-:Y:S02]  /*43e0*/  MOV R2, 0x4400 ;  /* 0x0000440000027802 */ /* 0x000fe40000000f00 */
[----:B---3-5:R-:W-:Y:S05]  /*43f0*/  CALL.REL.NOINC `($__internal_0_$__cuda_sm10x_tcgen05_guardrail_trap_col_being_dealloced_not_returned_by_alloc) ;  /* 0x0000006000a07944 */ /* 0x028fea0003c00000 */
[----:B------:R-:W-:Y:S05]  /*4400*/  BRA `(.L_x_75) ;  /* 0x0000000000087947 */ /* 0x000fea0003800000 */
.L_x_73:
[----:B------:R-:W-:Y:S02]  /*4410*/  MOV R2, 0x4430 ;  /* 0x0000443000027802 */ /* 0x000fe40000000f00 */
[----:B---3-5:R-:W-:Y:S05]  /*4420*/  CALL.REL.NOINC `($__internal_2_$__cuda_sm10x_tcgen05_guardrail_trap_unallocated_columns_being_dealloced) ;  /* 0x0000006000ac7944 */ /* 0x028fea0003c00000 */
.L_x_75:
[----:B------:R-:W-:Y:S01]  /*4430*/  NOP ;  /* 0x0000000000007918 */ /* 0x000fe20000000000 */
[----:B----4-:R-:W-:Y:S05]  /*4440*/  EXIT ;  /* 0x000000000000794d */ /* 0x010fea0003800000 */
.L_x_57:
[----:B------:R-:W-:-:S09]  /*4450*/  UISETP.NE.OR UP0, UPT, UR17, 0x3, !UP3 ;  /* 0x000000031100788c */ /* 0x000fd2000df05670 */
[----:B------:R-:W-:Y:S05]  /*4460*/  BRA.U UP0, `(.L_x_76) ;  /* 0x0000001100547547 */ /* 0x000fea000b800000 */
[----:B------:R-:W1:Y:S01]  /*4470*/  LDCU UR31, c[0x0][0x370] ;  /* 0x00006e00ff1f77ac */ /* 0x000e620008000800 */
[----:B------:R-:W2:Y:S01]  /*4480*/  LDC.64 R16, c[0x0][0x348] ;  /* 0x0000d200ff107b82 */ /* 0x000ea20000000a00 */
[----:B------:R-:W-:Y:S02]  /*4490*/  HFMA2 R13, -RZ, RZ, 0, 0 ;  /* 0x00000000ff0d7431 */ /* 0x000fe400000001ff */
[----:B------:R-:W-:Y:S01]  /*44a0*/  IMAD.MOV.U32 R15, RZ, RZ, 0x1 ;  /* 0x00000001ff0f7424 */ /* 0x000fe200078e00ff */
[----:B------:R-:W1:Y:S01]  /*44b0*/  LDCU.128 UR44, c[0x0][0xb10] ;  /* 0x00016200ff2c77ac */ /* 0x000e620008000c00 */
[----:B------:R-:W-:Y:S01]  /*44c0*/  IMAD.MOV.U32 R14, RZ, RZ, RZ ;  /* 0x000000ffff0e7224 */ /* 0x000fe200078e00ff */
[----:B------:R-:W-:Y:S01]  /*44d0*/  MOV R7, 0x2000 ;  /* 0x0000200000077802 */ /* 0x000fe20000000f00 */
[----:B------:R-:W3:Y:S01]  /*44e0*/  LDCU UR30, c[0x0][0x374] ;  /* 0x00006e80ff1e77ac */ /* 0x000ee20008000800 */
[----:B------:R-:W4:Y:S01]  /*44f0*/  LDC.64 R2, c[0x0][0x888] ;  /* 0x00022200ff027b82 */ /* 0x000f220000000a00 */
[----:B------:R-:W3:Y:S01]  /*4500*/  LDCU UR15, c[0x0][0xb0c] ;  /* 0x00016180ff0f77ac */ /* 0x000ee20008000800 */
[----:B------:R-:W2:Y:S06]  /*4510*/  LDCU UR41, c[0x0][0xb20] ;  /* 0x00016400ff2977ac */ /* 0x000eac0008000800 */
[----:B------:R-:W4:Y:S01]  /*4520*/  LDC.64 R4, c[0x0][0x890] ;  /* 0x00022400ff047b82 */ /* 0x000f220000000a00 */
[----:B------:R-:W2:Y:S01]  /*4530*/  LDCU UR4, c[0x0][0xb30] ;  /* 0x00016600ff0477ac */ /* 0x000ea20008000800 */
[----:B------:R-:W-:Y:S01]  /*4540*/  UMOV UR21, 0x400 ;  /* 0x0000040000157882 */ /* 0x000fe20000000000 */
[----:B-1----:R-:W-:-:S02]  /*4550*/  UIMAD.WIDE.U32 UR6, UR31, UR44, URZ ;  /* 0x0000002c1f0672a5 */ /* 0x002fc4000f8e00ff */
[----:B---3--:R-:W-:Y:S02]  /*4560*/  UIMAD.WIDE.U32 UR8, UR30, UR47, URZ ;  /* 0x0000002f1e0872a5 */ /* 0x008fe4000f8e00ff */
[----:B------:R-:W-:Y:S02]  /*4570*/  ULEA UR21, UR52, UR21, 0x18 ;  /* 0x0000001534157291 */ /* 0x000fe4000f8ec0ff */
[----:B------:R-:W-:Y:S02]  /*4580*/  UPLOP3.LUT UP3, UPT, UPT, UPT, UPT, 0x40, 0x4 ;  /* 0x000000000004789c */ /* 0x000fe40003f6e870 */
[----:B------:R-:W-:Y:S01]  /*4590*/  UIADD3 UR37, UPT, UPT, UR21, 0x38, URZ ;  /* 0x0000003815257890 */ /* 0x000fe2000fffe0ff */
[----:B------:R-:W-:Y:S01]  /*45a0*/  UMOV UR6, UR7 ;  /* 0x0000000700067c82 */ /* 0x000fe20008000000 */
[----:B------:R-:W-:Y:S01]  /*45b0*/  UMOV UR38, UR9 ;  /* 0x0000000900267c82 */ /* 0x000fe20008000000 */
[----:B------:R-:W-:Y:S02]  /*45c0*/  UISETP.GE.AND UP0, UPT, UR42, 0x1, UPT ;  /* 0x000000012a00788c */ /* 0x000fe4000bf06270 */
[----:B------:R-:W-:Y:S01]  /*45d0*/  UISETP.NE.AND UP4, UPT, UR42, 0x1, UPT ;  /* 0x000000012a00788c */ /* 0x000fe2000bf85270 */
[----:B------:R-:W1:Y:S01]  /*45e0*/  LDCU.64 UR22, c[0x0][0xb28] ;  /* 0x00016500ff1677ac */ /* 0x000e620008000a00 */
[----:B------:R-:W-:-:S02]  /*45f0*/  UISETP.NE.AND UP6, UPT, UR15, 0x1, UPT ;  /* 0x000000010f00788c */ /* 0x000fc4000bfc5270 */
[----:B------:R-:W-:Y:S02]  /*4600*/  UISETP.NE.AND UP5, UPT, UR46, 0x1, UPT ;  /* 0x000000012e00788c */ /* 0x000fe4000bfa5270 */
[----:B------:R-:W-:Y:S02]  /*4610*/  UIADD3 UR33, UPT, UPT, UR21, 0x20, URZ ;  /* 0x0000002015217890 */ /* 0x000fe4000fffe0ff */
[----:B------:R-:W-:Y:S02]  /*4620*/  UIADD3 UR25, UPT, UPT, UR21, 0x28, URZ ;  /* 0x0000002815197890 */ /* 0x000fe4000fffe0ff */
[----:B------:R-:W-:Y:S02]  /*4630*/  UIADD3 UR17, UPT, UPT, UR21, 0x30, URZ ;  /* 0x0000003015117890 */ /* 0x000fe4000fffe0ff */
[----:B------:R-:W-:Y:S02]  /*4640*/  UPRMT UR37, UR52, 0x654, UR37 ;  /* 0x0000065434257896 */ /* 0x000fe40008000025 */
[----:B------:R-:W-:-:S02]  /*4650*/  USHF.R.U32.HI UR39, URZ, UR45, UR6 ;  /* 0x0000002dff277299 */ /* 0x000fc40008011606 */
[----:B--2---:R-:W-:Y:S02]  /*4660*/  USHF.R.U32.HI UR38, URZ, UR41, UR38 ;  /* 0x00000029ff267299 */ /* 0x004fe40008011626 */
[----:B------:R-:W-:-:S11]  /*4670*/  UISETP.NE.AND UP2, UPT, UR4, 0x1, UPT ;  /* 0x000000010400788c */ /* 0x000fd6000bf45270 */
.L_x_87:
[C---:B------:R-:W-:Y:S02]  /*4680*/  LEA R12, R14.reuse, UR21, 0x3 ;  /* 0x000000150e0c7c11 */ /* 0x040fe4000f8e18ff */
[----:B------:R-:W-:Y:S02]  /*4690*/  SHF.L.U32 R9, R13, 0x1f, RZ ;  /* 0x0000001f0d097819 */ /* 0x000fe400000006ff */
[----:B------:R-:W-:Y:S02]  /*46a0*/  LEA R10, R14, UR21, 0x4 ;  /* 0x000000150e0a7c11 */ /* 0x000fe4000f8e20ff */
[----:B--2---:R-:W2:Y:S02]  /*46b0*/  SYNCS.PHASECHK.TRANS64.TRYWAIT P0, [R12+URZ+0x70], R9 ;  /* 0x000070090c0075a7 */ /* 0x004ea400080011ff */
[----:B--2---:R-:W-:Y:S05]  /*46c0*/  @!P0 BRA `(.L_x_77) ;  /* 0x00000058009c8947 */ /* 0x004fea0003800000 */
.L_x_163:
[----:B--2---:R-:W2:Y:S01]  /*46d0*/  LDS.128 R8, [R10+0x100] ;  /* 0x000100000a087984 */ /* 0x004ea20000000c00 */
[----:B------:R-:W-:Y:S01]  /*46e0*/  UISETP.GE.AND UP0, UPT, UR42, 0x1, UPT ;  /* 0x000000012a00788c */ /* 0x000fe2000bf06270 */
[----:B------:R-:W-:Y:S01]  /*46f0*/  @!PT LDS RZ, [RZ] ;  /* 0x00000000fffff984 */ /* 0x000fe20000000800 */
[----:B------:R-:W-:Y:S01]  /*4700*/  @!PT LDS RZ, [RZ] ;  /* 0x00000000fffff984 */ /* 0x000fe20000000800 */
[----:B------:R-:W-:Y:S01]  /*4710*/  @!PT LDS RZ, [RZ] ;  /* 0x00000000fffff984 */ /* 0x000fe20000000800 */
[----:B------:R-:W-:Y:S01]  /*4720*/  @!PT LDS RZ, [RZ] ;  /* 0x00000000fffff984 */ /* 0x000fe20000000800 */
[----:B------:R3:W-:Y:S06]  /*4730*/  MEMBAR.ALL.CTA ;  /* 0x0000000000007992 */ /* 0x0007ec0000008000 */
[----:B---3--:R-:W3:Y:S01]  /*4740*/  FENCE.VIEW.ASYNC.S ;  /* 0x00000000000073c6 */ /* 0x008ee20000000000 */
[----:B--2---:R-:W-:Y:S11]  /*4750*/  LOP3.LUT P0, RZ, R10, 0x1, RZ, 0xc0, !PT ;  /* 0x000000010aff7812 */ /* 0x004ff6000780c0ff */
[----:B------:R-:W-:Y:S02]  /*4760*/  @!UPT UIADD3 URZ, UPT, UPT, URZ, URZ, URZ ;  /* 0x000000fffffff290 */ /* 0x000fe4000fffe0ff */
[----:B---3--:R-:W-:Y:S01]  /*4770*/  VOTEU.ANY UP1, P0 ;  /* 0x0000000000ff7886 */ /* 0x008fe20000020100 */
[----:B------:R-:W-:Y:S11]  /*4780*/  PLOP3.LUT P0, PT, PT, PT, UP1, 0x80, 0x8 ;  /* 0x000000000008781c */ /* 0x000ff60003f0f018 */
[----:B------:R-:W-:Y:S02]  /*4790*/  @!UPT UIADD3 URZ, UPT, UPT, URZ, URZ, URZ ;  /* 0x000000fffffff290 */ /* 0x000fe4000fffe0ff */
[----:B------:R-:W-:Y:S02]  /*47a0*/  @P0 SHF.R.U32.HI R0, RZ, 0x10, R9 ;  /* 0x00000010ff000819 */ /* 0x000fe40000011609 */
[----:B------:R-:W-:Y:S02]  /*47b0*/  @P0 MOV R6, R8 ;  /* 0x0000000800060202 */ /* 0x000fe40000000f00 */
[----:B------:R-:W-:Y:S01]  /*47c0*/  @P0 R2UR UR4, R0 ;  /* 0x00000000000402ca */ /* 0x000fe200000e0000 */
[----:B------:R-:W-:Y:S01]  /*47d0*/  VIADD R0, R12, 0x80 ;  /* 0x000000800c007836 */ /* 0x000fe20000000000 */
[----:B------:R-:W-:Y:S02]  /*47e0*/  @P0 LOP3.LUT R8, R9, 0xffff, RZ, 0xc0, !PT ;  /* 0x0000ffff09080812 */ /* 0x000fe400078ec0ff */
[----:B------:R-:W-:Y:S02]  /*47f0*/  @P0 R2UR UR6, R6 ;  /* 0x00000000060602ca */ /* 0x000fe400000e0000 */
[----:B------:R-:W-:Y:S02]  /*4800*/  PRMT R0, RZ, 0x654, R0 ;  /* 0x00000654ff007816 */ /* 0x000fe40000000000 */
[----:B------:R-:W-:Y:S02]  /*4810*/  @P0 R2UR UR5, R8 ;  /* 0x00000000080502ca */ /* 0x000fe400000e0000 */
[----:B------:R2:W-:Y:S03]  /*4820*/  SYNCS.ARRIVE.TRANS64.RED.A1T0 RZ, [R0+URZ], RZ ;  /* 0x000000ff00ff79a7 */ /* 0x0005e600081004ff */
[----:B------:R-:W-:Y:S04]  /*4830*/  @UP1 UMOV UR29, UR4 ;  /* 0x00000004001d1c82 */ /* 0x000fe80008000000 */
[----:B------:R-:W-:Y:S04]  /*4840*/  @UP1 UMOV UR14, UR6 ;  /* 0x00000006000e1c82 */ /* 0x000fe80008000000 */
[----:B------:R-:W-:Y:S01]  /*4850*/  @UP1 UMOV UR13, UR5 ;  /* 0x00000005000d1c82 */ /* 0x000fe20008000000 */
[----:B------:R-:W-:Y:S05]  /*4860*/  BRA.U !UP0, `(.L_x_78) ;  /* 0x0000000108a47547 */ /* 0x000fea000b800000 */
[----:B------:R-:W-:Y:S02]  /*4870*/  UIMAD.WIDE.U32 UR18, UR13, UR47, URZ ;  /* 0x0000002f0d1272a5 */ /* 0x000fe4000f8e00ff */
[----:B------:R-:W-:Y:S02]  /*4880*/  UIMAD.WIDE.U32 UR26, UR14, UR44, URZ ;  /* 0x0000002c0e1a72a5 */ /* 0x000fe4000f8e00ff */
[----:B------:R-:W-:Y:S02]  /*4890*/  USEL UR4, UR30, UR38, !UP5 ;  /* 0x000000261e047287 */ /* 0x000fe4000e800000 */
[----:B------:R-:W-:Y:S02]  /*48a0*/  USEL UR7, UR31, UR39, !UP6 ;  /* 0x000000271f077287 */ /* 0x000fe4000f000000 */
[----:B-1----:R-:W-:Y:S02]  /*48b0*/  UIMAD.WIDE.U32 UR8, UR4, UR22, URZ ;  /* 0x00000016040872a5 */ /* 0x002fe4000f8e00ff */
[----:B------:R-:W-:Y:S01]  /*48c0*/  UIMAD.WIDE.U32 UR10, UR7, UR22, URZ ;  /* 0x00000016070a72a5 */ /* 0x000fe2000f8e00ff */
[----:B------:R-:W-:Y:S02]  /*48d0*/  UMOV UR5, UR19 ;  /* 0x0000001300057c82 */ /* 0x000fe40008000000 */
[----:B------:R-:W-:Y:S03]  /*48e0*/  USHF.R.U32.HI UR6, URZ, UR41, UR5 ;  /* 0x00000029ff067299 */ /* 0x000fe60008011605 */
[----:B------:R-:W-:Y:S01]  /*48f0*/  UMOV UR5, UR27 ;  /* 0x0000001b00057c82 */ /* 0x000fe20008000000 */
[----:B------:R-:W-:Y:S02]  /*4900*/  USEL UR6, UR13, UR6, !UP5 ;  /* 0x000000060d067287 */ /* 0x000fe4000e800000 */
[----:B------:R-:W-:Y:S03]  /*4910*/  USHF.R.U32.HI UR12, URZ, UR45, UR5 ;  /* 0x0000002dff0c7299 */ /* 0x000fe60008011605 */
[----:B------:R-:W-:Y:S02]  /*4920*/  UMOV UR5, UR9 ;  /* 0x0000000900057c82 */ /* 0x000fe40008000000 */
[----:B------:R-:W-:Y:S03]  /*4930*/  @UP4 USHF.R.U32.HI UR4, URZ, UR23, UR5 ;  /* 0x00000017ff044299 */ /* 0x000fe60008011605 */
[----:B------:R-:W-:Y:S01]  /*4940*/  UMOV UR5, UR11 ;  /* 0x0000000b00057c82 */ /* 0x000fe20008000000 */
[----:B------:R-:W-:Y:S02]  /*4950*/  UIMAD UR4, UR42, UR4, URZ ;  /* 0x000000042a0472a4 */ /* 0x000fe4000f8e02ff */
[----:B------:R-:W-:Y:S02]  /*4960*/  @UP4 USHF.R.U32.HI UR7, URZ, UR23, UR5 ;  /* 0x00000017ff074299 */ /* 0x000fe40008011605 */
[----:B------:R-:W-:Y:S02]  /*4970*/  UIMAD.WIDE.U32 UR10, UR6, UR22, URZ ;  /* 0x00000016060a72a5 */ /* 0x000fe4000f8e00ff */
[----:B------:R-:W-:Y:S02]  /*4980*/  USEL UR5, UR14, UR12, !UP6 ;  /* 0x0000000c0e057287 */ /* 0x000fe4000f000000 */
[----:B------:R-:W-:Y:S02]  /*4990*/  UIMAD UR8, UR42, UR7, URZ ;  /* 0x000000072a0872a4 */ /* 0x000fe4000f8e02ff */
[----:B------:R-:W-:Y:S03]  /*49a0*/  UISETP.GE.AND UP0, UPT, UR6, UR4, UPT ;  /* 0x000000040600728c */ /* 0x000fe6000bf06270 */
[----:B------:R-:W-:Y:S01]  /*49b0*/  UMOV UR4, UR11 ;  /* 0x0000000b00047c82 */ /* 0x000fe20008000000 */
[----:B------:R-:W-:Y:S02]  /*49c0*/  UISETP.GE.OR UP0, UPT, UR5, UR8, UP0 ;  /* 0x000000080500728c */ /* 0x000fe40008706670 */
[----:B------:R-:W-:Y:S02]  /*49d0*/  USHF.R.U32.HI UR4, URZ, UR23, UR4 ;  /* 0x00000017ff047299 */ /* 0x000fe40008011604 */
[----:B------:R-:W-:Y:S02]  /*49e0*/  UIMAD.WIDE.U32 UR8, UR5, UR22, URZ ;  /* 0x00000016050872a5 */ /* 0x000fe4000f8e00ff */
[----:B------:R-:W-:Y:S04]  /*49f0*/  USEL UR10, UR6, UR4, !UP4 ;  /* 0x00000004060a7287 */ /* 0x000fe8000e000000 */
[----:B------:R-:W-:Y:S01]  /*4a00*/  UIADD3 UR11, UPT, UPT, -UR10, URZ, URZ ;  /* 0x000000ff0a0b7290 */ /* 0x000fe2000fffe1ff */
[----:B------:R-:W-:Y:S02]  /*4a10*/  @!UP0 UMOV UR4, UR9 ;  /* 0x0000000900048c82 */ /* 0x000fe40008000000 */
[----:B------:R-:W-:Y:S02]  /*4a20*/  @!UP0 USHF.R.U32.HI UR4, URZ, UR23, UR4 ;  /* 0x00000017ff048299 */ /* 0x000fe40008011604 */
[----:B------:R-:W-:Y:S02]  /*4a30*/  UIMAD UR8, UR42, UR11, UR6 ;  /* 0x0000000b2a0872a4 */ /* 0x000fe4000f8e0206 */
[----:B------:R-:W-:Y:S04]  /*4a40*/  @!UP0 USEL UR4, UR5, UR4, !UP4 ;  /* 0x0000000405048287 */ /* 0x000fe8000e000000 */
[----:B------:R-:W-:Y:S02]  /*4a50*/  @!UP0 UIMAD UR8, UR7, UR8, UR4 ;  /* 0x00000008070882a4 */ /* 0x000fe4000f8e0204 */
[----:B------:R-:W-:Y:S02]  /*4a60*/  @!UP0 UIADD3 UR9, UPT, UPT, UR10, -UR4, URZ ;  /* 0x800000040a098290 */ /* 0x000fe4000fffe0ff */
[----:B------:R-:W-:Y:S02]  /*4a70*/  UIADD3 UR4, UPT, UPT, -UR5, URZ, URZ ;  /* 0x000000ff05047290 */ /* 0x000fe4000fffe1ff */
[----:B------:R-:W-:Y:S02]  /*4a80*/  UIADD3 UR7, UPT, UPT, -UR6, URZ, URZ ;  /* 0x000000ff06077290 */ /* 0x000fe4000fffe1ff */
[----:B------:R-:W-:Y:S02]  /*4a90*/  @!UP0 UIMAD UR6, UR9, UR42, UR5 ;  /* 0x0000002a090682a4 */ /* 0x000fe4000f8e0205 */
[----:B------:R-:W-:Y:S02]  /*4aa0*/  UIMAD UR14, UR15, UR4, UR14 ;  /* 0x000000040f0e72a4 */ /* 0x000fe4000f8e020e */
[----:B------:R-:W-:Y:S01]  /*4ab0*/  UIMAD UR13, UR46, UR7, UR13 ;  /* 0x000000072e0d72a4 */ /* 0x000fe2000f8e020d */
[----:B------:R-:W-:Y:S02]  /*4ac0*/  @!UP0 UMOV UR5, UR8 ;  /* 0x0000000800058c82 */ /* 0x000fe40008000000 */
[----:B------:R-:W-:Y:S02]  /*4ad0*/  UIMAD UR14, UR5, UR15, UR14 ;  /* 0x0000000f050e72a4 */ /* 0x000fe4000f8e020e */
[----:B------:R-:W-:Y:S11]  /*4ae0*/  UIMAD UR13, UR6, UR46, UR13 ;  /* 0x0000002e060d72a4 */ /* 0x000ff6000f8e020d */
[----:B------:R-:W-:Y:S01]  /*4af0*/  @!UPT UIADD3 URZ, UPT, UPT, URZ, URZ, URZ ;  /* 0x000000fffffff290 */ /* 0x000fe2000fffe0ff */
.L_x_78:
[----:B------:R-:W3:Y:S01]  /*4b00*/  @!UP2 LDCU.128 UR8, c[0x0][0xb10] ;  /* 0x00016200ff08a7ac */ /* 0x000ee20008000c00 */
[C---:B----4-:R-:W-:Y:S02]  /*4b10*/  ISETP.NE.U32.AND P1, PT, R4.reuse, RZ, PT ;  /* 0x000000ff0400720c */ /* 0x050fe40003f25070 */
[----:B------:R-:W-:Y:S02]  /*4b20*/  ISETP.NE.U32.AND P0, PT, R4, RZ, PT ;  /* 0x000000ff0400720c */ /* 0x000fe40003f05070 */
[C---:B------:R-:W-:Y:S02]  /*4b30*/  ISETP.NE.AND.EX P1, PT, R5.reuse, RZ, PT, P1 ;  /* 0x000000ff0500720c */ /* 0x040fe40003f25310 */
[----:B------:R-:W-:Y:S01]  /*4b40*/  ISETP.NE.AND.EX P0, PT, R5, RZ, PT, P0 ;  /* 0x000000ff0500720c */ /* 0x000fe20003f05300 */
[----:B------:R-:W4:Y:S01]  /*4b50*/  @!UP2 LDCU UR5, c[0x0][0xb0c] ;  /* 0x00016180ff05a7ac */ /* 0x000f220008000800 */
[----:B------:R-:W-:Y:S01]  /*4b60*/  SHF.L.U32 R9, R15, 0x1f, RZ ;  /* 0x0000001f0f097819 */ /* 0x000fe200000006ff */
[----:B------:R-:W-:Y:S02]  /*4b70*/  USHF.L.U32 UR35, UR16, 0x6, URZ ;  /* 0x0000000610237899 */ /* 0x000fe400080006ff */
[----:B------:R-:W-:Y:S02]  /*4b80*/  USHF.L.U32 UR34, UR20, 0x8, URZ ;  /* 0x0000000814227899 */ /* 0x000fe400080006ff */
[----:B---3--:R-:W-:Y:S07]  /*4b90*/  UIMAD.WIDE.U32 UR6, UR14, UR8, URZ ;  /* 0x000000080e0672a5 */ /* 0x008fee000f8e00ff */
[----:B------:R-:W-:Y:S01]  /*4ba0*/  @!UP2 UMOV UR4, UR7 ;  /* 0x000000070004ac82 */ /* 0x000fe20008000000 */
[----:B----4-:R-:W-:Y:S02]  /*4bb0*/  @!UP2 UISETP.NE.AND UP0, UPT, UR5, 0x1, UPT ;  /* 0x000000010500a88c */ /* 0x010fe4000bf05270 */
[----:B------:R-:W-:Y:S02]  /*4bc0*/  @!UP2 USHF.R.U32.HI UR4, URZ, UR9, UR4 ;  /* 0x00000009ff04a299 */ /* 0x000fe40008011604 */
[----:B------:R-:W-:Y:S02]  /*4bd0*/  UIMAD.WIDE.U32 UR6, UR13, UR11, URZ ;  /* 0x0000000b0d0672a5 */ /* 0x000fe4000f8e00ff */
[----:B------:R-:W-:Y:S02]  /*4be0*/  @!UP2 USEL UR8, UR14, UR4, !UP0 ;  /* 0x000000040e08a287 */ /* 0x000fe4000c000000 */
[----:B------:R-:W-:Y:S03]  /*4bf0*/  @!UP2 UISETP.NE.AND UP0, UPT, UR10, 0x1, UPT ;  /* 0x000000010a00a88c */ /* 0x000fe6000bf05270 */
[----:B------:R-:W-:Y:S02]  /*4c00*/  @!UP2 UMOV UR6, UR7 ;  /* 0x000000070006ac82 */ /* 0x000fe40008000000 */
[----:B------:R-:W3:Y:S02]  /*4c10*/  @!UP2 LDCU UR4, c[0x0][0xb20] ;  /* 0x00016400ff04a7ac */ /* 0x000ee40008000800 */
[----:B---3--:R-:W-:Y:S04]  /*4c20*/  @!UP2 USHF.R.U32.HI UR6, URZ, UR4, UR6 ;  /* 0x00000004ff06a299 */ /* 0x008fe80008011606 */
[----:B------:R-:W-:Y:S04]  /*4c30*/  @!UP2 USEL UR6, UR13, UR6, !UP0 ;  /* 0x000000060d06a287 */ /* 0x000fe8000c000000 */
[----:B------:R-:W-:Y:S02]  /*4c40*/  @!UP2 UIADD3 UR4, UPT, UPT, -UR8, UR6, URZ ;  /* 0x000000060804a290 */ /* 0x000fe4000fffe1ff */
[----:B------:R-:W-:Y:S02]  /*4c50*/  @!UP2 UIADD3 UR6, UPT, UPT, UR8, -UR6, URZ ;  /* 0x800000060806a290 */ /* 0x000fe4000fffe0ff */
[----:B------:R-:W-:Y:S02]  /*4c60*/  @!UP2 UIMAD UR14, UR4, UR5, UR14 ;  /* 0x00000005040ea2a4 */ /* 0x000fe4000f8e020e */
[----:B------:R-:W-:Y:S01]  /*4c70*/  @!UP2 UIMAD UR13, UR6, UR10, UR13 ;  /* 0x0000000a060da2a4 */ /* 0x000fe2000f8e020d */
[----:B------:R-:W-:Y:S11]  /*4c80*/  BRA.U UP3, `(.L_x_79) ;  /* 0x0000000103107547 */ /* 0x000ff6000b800000 */
[----:B--2---:R-:W-:Y:S04]  /*4c90*/  MOV R0, UR40 ;  /* 0x0000002800007c02 */ /* 0x004fe80008000f00 */
[----:B------:R-:W-:Y:S04]  /*4ca0*/  SHF.L.U32 R11, R0, 0x1f, RZ ;  /* 0x0000001f000b7819 */ /* 0x000fe800000006ff */
[----:B------:R-:W2:Y:S02]  /*4cb0*/  SYNCS.PHASECHK.TRANS64.TRYWAIT P2, [UR21+0x68], R11 ;  /* 0x0000680bff0075a7 */ /* 0x000ea40008041115 */
[----:B--2---:R-:W-:Y:S05]  /*4cc0*/  @!P2 BRA `(.L_x_80) ;  /* 0x000000540030a947 */ /* 0x004fea0003800000 */
.L_x_79:
[----:B------:R-:W-:Y:S05]  /*4cd0*/  @!P1 BRA `(.L_x_81) ;  /* 0x0000000000309947 */ /* 0x000fea0003800000 */
[----:B------:R-:W-:Y:S01]  /*4ce0*/  ISETP.NE.U32.AND P1, PT, R2, RZ, PT ;  /* 0x000000ff0200720c */ /* 0x000fe20003f25070 */
[----:B------:R-:W3:Y:S01]  /*4cf0*/  LDCU.64 UR4, c[0x0][0x358] ;  /* 0x00006b00ff0477ac */ /* 0x000ee20008000a00 */
[----:B------:R-:W-:Y:S02]  /*4d00*/  IMAD.MOV.U32 R85, RZ, RZ, 0x1 ;  /* 0x00000001ff557424 */ /* 0x000fe400078e00ff */
[----:B------:R-:W-:Y:S11]  /*4d10*/  ISETP.NE.AND.EX P1, PT, R3, RZ, PT, P1 ;  /* 0x000000ff0300720c */ /* 0x000ff60003f25310 */
[----:B------:R-:W-:Y:S02]  /*4d20*/  @!UPT UIADD3 URZ, UPT, UPT, URZ, URZ, URZ ;  /* 0x000000fffffff290 */ /* 0x000fe4000fffe0ff */
[----:B--2---:R-:W2:Y:S01]  /*4d30*/  @P1 LDC.64 R10, c[0x0][0x888] ;  /* 0x00022200ff0a1b82 */ /* 0x004ea20000000a00 */
[----:B------:R-:W-:Y:S04]  /*4d40*/  @P1 IMAD R0, R4, UR36, RZ ;  /* 0x0000002404001c24 */ /* 0x000fe8000f8e02ff */
[----:B--2---:R-:W-:Y:S04]  /*4d50*/  @P1 IMAD.WIDE R10, R0, 0x4, R10 ;  /* 0x00000004000a1825 */ /* 0x004fe800078e020a */
[----:B------:R-:W-:Y:S01]  /*4d60*/  HFMA2 R0, -RZ, RZ, 0, 5.9604644775390625e-08 ;  /* 0x00000001ff007431 */ /* 0x000fe200000001ff */
[----:B---3-5:R3:W5:Y:S04]  /*4d70*/  @P1 LDG.E R41, desc[UR4][R10.64] ;  /* 0x000000040a291981 */ /* 0x028768000c1e1900 */
[----:B------:R-:W-:Y:S01]  /*4d80*/  @!P1 PRMT R85, R0, 0x7610, R85 ;  /* 0x0000761000559816 */ /* 0x000fe20000000055 */
[----:B---3--:R-:W4:Y:S06]  /*4d90*/  @!P1 LDC R41, c[0x0][0x880] ;  /* 0x00022000ff299b82 */ /* 0x008f2c0000000800 */
.L_x_81:
[----:B----45:R-:W-:Y:S01]  /*4da0*/  @!P0 FSETP.EQ.AND P1, PT, R41, RZ, PT ;  /* 0x000000ff2900820b */ /* 0x030fe20003f22000 */
[----:B------:R-:W-:Y:S01]  /*4db0*/  @!UPT UIADD3 URZ, UPT, UPT, URZ, URZ, URZ ;  /* 0x000000fffffff290 */ /* 0x000fe2000fffe0ff */
[----:B------:R-:W-:Y:S11]  /*4dc0*/  @!P0 BRA `(.L_x_82) ;  /* 0x0000000000188947 */ /* 0x000ff60003800000 */
[----:B------:R-:W-:Y:S02]  /*4dd0*/  LOP3.LUT P0, RZ, R85, 0xff, RZ, 0xc0, !PT ;  /* 0x000000ff55ff7812 */ /* 0x000fe4000780c0ff */
[----:B------:R-:W-:Y:S04]  /*4de0*/  ISETP.NE.U32.AND P1, PT, R2, RZ, PT ;  /* 0x000000ff0200720c */ /* 0x000fe80003f25070 */
[----:B------:R-:W-:Y:S04]  /*4df0*/  ISETP.NE.AND.EX P1, PT, R3, RZ, PT, P1 ;  /* 0x000000ff0300720c */ /* 0x000fe80003f25310 */
[----:B------:R-:W-:Y:S03]  /*4e00*/  PLOP3.LUT P1, PT, P1, PT, PT, 0x8, 0x80 ;  /* 0x000000000080781c */ /* 0x000fe60000f2e170 */
[----:B------:R-:W-:Y:S11]  /*4e10*/  @P0 FSETP.EQ.AND P1, PT, R41, RZ, PT ;  /* 0x000000ff2900020b */ /* 0x000ff60003f22000 */
[----:B------:R-:W-:Y:S02]  /*4e20*/  @!UPT UIADD3 URZ, UPT, UPT, URZ, URZ, URZ ;  /* 0x000000fffffff290 */ /* 0x000fe4000fffe0ff */
.L_x_82:
[----:B------:R-:W3:Y:S01]  /*4e30*/  SYNCS.PHASECHK.TRANS64.TRYWAIT P2, [UR21+0x40], R9 ;  /* 0x00004009ff0075a7 */ /* 0x000ee20008041115 */
[----:B------:R-:W-:Y:S04]  /*4e40*/  ELECT P0, URZ, PT ;  /* 0x0000000000ff782f */ /* 0x000fe80003800000 */
[----:B------:R-:W-:Y:S11]  /*4e50*/  PLOP3.LUT P1, PT, P1, P0, PT, 0xf2, 0x2f ;  /* 0x00000000002f781c */ /* 0x000ff60000f21e72 */
[----:B------:R-:W-:Y:S02]  /*4e60*/  @!UPT UIADD3 URZ, UPT, UPT, URZ, URZ, URZ ;  /* 0x000000fffffff290 */ /* 0x000fe4000fffe0ff */
[----:B------:R-:W-:Y:S05]  /*4e70*/  @!P1 IADD3 R8, P0, PT, R16, 0x580, RZ ;  /* 0x0000058010089810 */ /* 0x000fea0007f1e0ff */
[----:B------:R-:W-:Y:S01]  /*4e80*/  @!P1 IMAD.X R6, RZ, RZ, R17, P0 ;  /* 0x000000ffff069224 */ /* 0x000fe200000e0611 */
[----:B---3--:R-:W-:Y:S07]  /*4e90*/  @!P2 BRA `(.L_x_83) ;  /* 0x0000005000d4a947 */ /* 0x008fee0003800000 */
.L_x_166:
[----:B------:R-:W-:Y:S01]  /*4ea0*/  @!P1 R2UR UR5, R8 ;  /* 0x00000000080592ca */ /* 0x000fe200000e0000 */
[----:B------:R-:W-:Y:S01]  /*4eb0*/  VOTEU.ALL UP0, P1 ;  /* 0x0000000000ff7886 */ /* 0x000fe20000800000 */
[----:B------:R-:W-:Y:S01]  /*4ec0*/  @!P1 R2UR UR4, R6 ;  /* 0x00000000060492ca */ /* 0x000fe200000e0000 */
[----:B--2---:R-:W-:Y:S01]  /*4ed0*/  @!P1 IMAD.MOV.U32 R0, RZ, RZ, 0x2000 ;  /* 0x00002000ff009424 */ /* 0x004fe200078e00ff */
[----:B------:R-:W-:Y:S01]  /*4ee0*/  UMOV UR8, 0x0 ;  /* 0x0000000000087882 */ /* 0x000fe20000000000 */
[----:B------:R-:W-:Y:S01]  /*4ef0*/  UMOV UR9, 0x10000000 ;  /* 0x1000000000097882 */ /* 0x000fe20000000000 */
[----:B------:R-:W-:Y:S01]  /*4f00*/  @!UP0 UIADD3 UR32, UPT, UPT, UR21, 0x400, URZ ;  /* 0x0000040015208890 */ /* 0x000fe2000fffe0ff */
[----:B------:R-:W-:Y:S01]  /*4f10*/  @!P1 IADD3 R8, P0, PT, R16, 0x580, RZ ;  /* 0x0000058010089810 */ /* 0x000fe20007f1e0ff */
[----:B------:R-:W-:Y:S01]  /*4f20*/  VOTEU.ALL UP0, P1 ;  /* 0x0000000000ff7886 */ /* 0x000fe20000800000 */
[----:B------:R-:W-:Y:S03]  /*4f30*/  UPRMT UR6, UR52, 0x654, UR33 ;  /* 0x0000065434067896 */ /* 0x000fe60008000021 */
[----:B------:R-:W-:Y:S02]  /*4f40*/  @!P1 IMAD.X R6, RZ, RZ, R17, P0 ;  /* 0x000000ffff069224 */ /* 0x000fe400000e0611 */
[----:B------:R-:W-:Y:S02]  /*4f50*/  IMAD.U32 R10, RZ, RZ, UR5 ;  /* 0x00000005ff0a7e24 */ /* 0x000fe4000f8e00ff */
[----:B------:R-:W-:Y:S03]  /*4f60*/  IMAD.U32 R11, RZ, RZ, UR4 ;  /* 0x00000004ff0b7e24 */ /* 0x000fe6000f8e00ff */
[----:B------:R-:W-:Y:S02]  /*4f70*/  @!P1 R2UR UR4, R10 ;  /* 0x000000000a0492ca */ /* 0x000fe400000e0000 */
[----:B------:R-:W-:Y:S11]  /*4f80*/  @!P1 R2UR UR5, R11 ;  /* 0x000000000b0592ca */ /* 0x000ff600000e0000 */
[----:B------:R-:W-:Y:S02]  /*4f90*/  @!UPT UIADD3 URZ, UPT, UPT, URZ, URZ, URZ ;  /* 0x000000fffffff290 */ /* 0x000fe4000fffe0ff */
[----:B------:R2:W-:Y:S01]  /*4fa0*/  @!UP0 UTMALDG.3D [UR32], [UR4], desc[UR8] ;  /* 0x00000820040085b4 */ /* 0x0005e20008011000 */
[----:B------:R2:W-:Y:S01]  /*4fb0*/  @!P1 SYNCS.ARRIVE.TRANS64.RED.A0TR RZ, [UR21+0x20], R0 ;  /* 0x00002000ffff99a7 */ /* 0x0005e20008300415 */
[----:B------:R-:W-:Y:S01]  /*4fc0*/  SYNCS.ARRIVE.TRANS64.RED.A1T0 RZ, [UR6], RZ ;  /* 0x000000ffffff79a7 */ /* 0x000fe20008100406 */
[----:B------:R-:W3:Y:S02]  /*4fd0*/  SYNCS.PHASECHK.TRANS64.TRYWAIT P2, [UR21+0x48], R9 ;  /* 0x00004809ff0075a7 */ /* 0x000ee40008041115 */
[----:B--23--:R-:W-:Y:S05]  /*4fe0*/  @!P2 BRA `(.L_x_84) ;  /* 0x000000500098a947 */ /* 0x00cfea0003800000 */
.L_x_168:
        /* <DEDUP_REMOVED lines=8> */
[----:B------:R-:W-:Y:S01]  /*5070*/  @!UP0 UIADD3 UR24, UPT, UPT, UR21, 0x2400, URZ ;  /* 0x0000240015188890 */ /* 0x000fe2000fffe0ff */
[----:B------:R-:W-:Y:S01]  /*5080*/  VOTEU.ALL UP0, P1 ;  /* 0x0000000000ff7886 */ /* 0x000fe20000800000 */
[----:B------:R-:W-:Y:S01]  /*5090*/  UMOV UR27, UR35 ;  /* 0x00000023001b7c82 */ /* 0x000fe20008000000 */
[----:B------:R-:W-:Y:S02]  /*50a0*/  UMOV UR28, UR36 ;  /* 0x00000024001c7c82 */ /* 0x000fe40008000000 */
[----:B------:R-:W-:Y:S01]  /*50b0*/  IMAD.U32 R10, RZ, RZ, UR5 ;  /* 0x00000005ff0a7e24 */ /* 0x000fe2000f8e00ff */
[----:B------:R-:W-:Y:S01]  /*50c0*/  UPRMT UR6, UR52, 0x654, UR25 ;  /* 0x0000065434067896 */ /* 0x000fe20008000019 */
[----:B------:R-:W-:Y:S02]  /*50d0*/  IMAD.U32 R11, RZ, RZ, UR4 ;  /* 0x00000004ff0b7e24 */ /* 0x000fe4000f8e00ff */
[----:B------:R-:W-:Y:S01]  /*50e0*/  @!P1 IMAD.X R6, RZ, RZ, R17, P0 ;  /* 0x000000ffff069224 */ /* 0x000fe200000e0611 */
        /* <DEDUP_REMOVED lines=8> */
.L_x_170:
[----:B------:R-:W-:Y:S01]  /*5170*/  @!P1 R2UR UR5, R8 ;  /* 0x00000000080592ca */ /* 0x000fe200000e0000 */
[----:B------:R-:W-:Y:S01]  /*5180*/  VOTEU.ALL UP0, P1 ;  /* 0x0000000000ff7886 */ /* 0x000fe20000800000 */
[----:B------:R-:W-:Y:S01]  /*5190*/  @!P1 R2UR UR4, R6 ;  /* 0x00000000060492ca */ /* 0x000fe200000e0000 */
[----:B--2---:R-:W-:Y:S01]  /*51a0*/  @!P1 IMAD.MOV.U32 R0, RZ, RZ, 0x2000 ;  /* 0x00002000ff009424 */ /* 0x004fe200078e00ff */
[----:B------:R-:W-:Y:S01]  /*51b0*/  UMOV UR8, 0x0 ;  /* 0x0000000000087882 */ /* 0x000fe20000000000 */
[----:B------:R-:W-:Y:S01]  /*51c0*/  UMOV UR9, 0x10000000 ;  /* 0x1000000000097882 */ /* 0x000fe20000000000 */
[----:B------:R-:W-:Y:S01]  /*51d0*/  @!UP0 UIADD3 UR18, UPT, UPT, UR34, 0x80, URZ ;  /* 0x0000008022128890 */ /* 0x000fe2000fffe0ff */
[----:B------:R-:W-:Y:S01]  /*51e0*/  VIADD R14, R14, 0x1 ;  /* 0x000000010e0e7836 */ /* 0x000fe20000000000 */
[----:B------:R-:W-:Y:S01]  /*51f0*/  @!UP0 UIADD3 UR16, UPT, UPT, UR21, 0x4400, URZ ;  /* 0x0000440015108890 */ /* 0x000fe2000fffe0ff */
[----:B------:R-:W-:Y:S01]  /*5200*/  VOTEU.ALL UP0, P1 ;  /* 0x0000000000ff7886 */ /* 0x000fe20000800000 */
[----:B------:R-:W-:Y:S01]  /*5210*/  UMOV UR19, UR35 ;  /* 0x0000002300137c82 */ /* 0x000fe20008000000 */
[----:B------:R-:W-:Y:S02]  /*5220*/  UMOV UR20, UR36 ;  /* 0x0000002400147c82 */ /* 0x000fe40008000000 */
[----:B------:R-:W-:Y:S01]  /*5230*/  IMAD.U32 R10, RZ, RZ, UR5 ;  /* 0x00000005ff0a7e24 */ /* 0x000fe2000f8e00ff */
[----:B------:R-:W-:Y:S01]  /*5240*/  UPRMT UR6, UR52, 0x654, UR17 ;  /* 0x0000065434067896 */ /* 0x000fe20008000011 */
        /* <DEDUP_REMOVED lines=9> */
.L_x_172:
[----:B------:R-:W-:Y:S01]  /*52e0*/  @!P1 IADD3 R6, P0, PT, R16, 0x580, RZ ;  /* 0x0000058010069810 */ /* 0x000fe20007f1e0ff */
[----:B------:R-:W-:Y:S01]  /*52f0*/  VOTEU.ALL UP0, P1 ;  /* 0x0000000000ff7886 */ /* 0x000fe20000800000 */
[----:B------:R-:W-:Y:S01]  /*5300*/  UMOV UR6, 0x0 ;  /* 0x0000000000067882 */ /* 0x000fe20000000000 */
[----:B------:R-:W-:Y:S01]  /*5310*/  UMOV UR7, 0x10000000 ;  /* 0x1000000000077882 */ /* 0x000fe20000000000 */
[----:B------:R-:W-:Y:S01]  /*5320*/  @!P1 R2UR UR5, R6 ;  /* 0x00000000060592ca */ /* 0x000fe200000e0000 */
[----:B--2---:R-:W-:Y:S01]  /*5330*/  @!P1 IMAD.X R0, RZ, RZ, R17, P0 ;  /* 0x000000ffff009224 */ /* 0x004fe200000e0611 */
[----:B------:R-:W-:Y:S01]  /*5340*/  @!UP0 UIADD3 UR10, UPT, UPT, UR34, 0xc0, URZ ;  /* 0x000000c0220a8890 */ /* 0x000fe2000fffe0ff */
[----:B------:R-:W-:Y:S01]  /*5350*/  R2UR UR16, R87 ;  /* 0x00000000571072ca */ /* 0x000fe200000e0000 */
[----:B------:R-:W-:Y:S01]  /*5360*/  @!UP0 UIADD3 UR8, UPT, UPT, UR21, 0x6400, URZ ;  /* 0x0000640015088890 */ /* 0x000fe2000fffe0ff */
[----:B------:R-:W-:Y:S01]  /*5370*/  ISETP.NE.AND P0, PT, R14, 0x2, PT ;  /* 0x000000020e00780c */ /* 0x000fe20003f05270 */
[----:B------:R-:W-:Y:S01]  /*5380*/  @!UP0 UIADD3 UR9, UPT, UPT, UR21, 0x38, URZ ;  /* 0x0000003815098890 */ /* 0x000fe2000fffe0ff */
[----:B------:R-:W-:Y:S01]  /*5390*/  @!P1 R2UR UR4, R0 ;  /* 0x00000000000492ca */ /* 0x000fe200000e0000 */
[----:B------:R-:W-:Y:S01]  /*53a0*/  VOTEU.ALL UP0, P1 ;  /* 0x0000000000ff7886 */ /* 0x000fe20000800000 */
[----:B------:R-:W-:Y:S01]  /*53b0*/  UMOV UR11, UR35 ;  /* 0x00000023000b7c82 */ /* 0x000fe20008000000 */
[----:B------:R-:W-:Y:S01]  /*53c0*/  UMOV UR12, UR36 ;  /* 0x00000024000c7c82 */ /* 0x000fe20008000000 */
[----:B------:R-:W-:Y:S01]  /*53d0*/  SEL R0, RZ, 0x1, P0 ;  /* 0x00000001ff007807 */ /* 0x000fe20000000000 */
[----:B------:R-:W-:Y:S01]  /*53e0*/  UPLOP3.LUT UP3, UPT, UPT, UPT, UPT, 0x80, 0x8 ;  /* 0x000000000008789c */ /* 0x000fe20003f6f070 */
[----:B------:R-:W-:Y:S01]  /*53f0*/  IMAD.U32 R8, RZ, RZ, UR5 ;  /* 0x00000005ff087e24 */ /* 0x000fe2000f8e00ff */
[----:B------:R-:W-:Y:S01]  /*5400*/  LOP3.LUT R15, R15, 0x1, RZ, 0x3c, !PT ;  /* 0x000000010f0f7812 */ /* 0x000fe200078e3cff */
[----:B------:R-:W-:Y:S01]  /*5410*/  UMOV UR36, UR29 ;  /* 0x0000001d00247c82 */ /* 0x000fe20008000000 */
[----:B------:R-:W-:Y:S01]  /*5420*/  LOP3.LUT R13, R13, R0, RZ, 0x3c, !PT ;  /* 0x000000000d0d7212 */ /* 0x000fe200078e3cff */
[----:B------:R-:W-:Y:S01]  /*5430*/  UIADD3 UR20, UPT, UPT, UR13, UR16, URZ ;  /* 0x000000100d147290 */ /* 0x000fe2000fffe0ff */
[----:B------:R-:W-:Y:S01]  /*5440*/  SEL R14, R14, RZ, P0 ;  /* 0x000000ff0e0e7207 */ /* 0x000fe20000000000 */
[----:B------:R-:W-:Y:S01]  /*5450*/  UIADD3 UR16, UPT, UPT, UR14, UR63, URZ ;  /* 0x0000003f0e107290 */ /* 0x000fe2000fffe0ff */
[----:B------:R-:W-:Y:S01]  /*5460*/  IMAD.U32 R9, RZ, RZ, UR4 ;  /* 0x00000004ff097e24 */ /* 0x000fe2000f8e00ff */
[----:B------:R-:W-:Y:S04]  /*5470*/  @!P1 R2UR UR4, R8 ;  /* 0x00000000080492ca */ /* 0x000fe800000e0000 */
[----:B------:R-:W-:Y:S11]  /*5480*/  @!P1 R2UR UR5, R9 ;  /* 0x00000000090592ca */ /* 0x000ff600000e0000 */
[----:B------:R-:W-:Y:S02]  /*5490*/  @!UPT UIADD3 URZ, UPT, UPT, URZ, URZ, URZ ;  /* 0x000000fffffff290 */ /* 0x000fe4000fffe0ff */
[----:B------:R2:W-:Y:S01]  /*54a0*/  @!UP0 UTMALDG.3D [UR8], [UR4], desc[UR6] ;  /* 0x00000608040085b4 */ /* 0x0005e20008011000 */
[----:B------:R2:W-:Y:S01]  /*54b0*/  @!P1 SYNCS.ARRIVE.TRANS64.RED.A0TR RZ, [UR21+0x38], R7 ;  /* 0x00003807ffff99a7 */ /* 0x0005e20008300415 */
[----:B------:R-:W-:Y:S01]  /*54c0*/  SYNCS.ARRIVE.TRANS64.RED.A1T0 RZ, [UR37], RZ ;  /* 0x000000ffffff79a7 */ /* 0x000fe20008100425 */
[----:B------:R-:W-:Y:S05]  /*54d0*/  BRA.U UP1, `(.L_x_87) ;  /* 0xfffffff101687547 */ /* 0x000fea000b83ffff */
[----:B------:R-:W-:-:S04]  /*54e0*/  SHF.L.U32 R3, R15, 0x1f, RZ ;  /* 0x0000001f0f037819 */ /* 0x000fc800000006ff */
[----:B------:R-:W3:Y:S02]  /*54f0*/  SYNCS.PHASECHK.TRANS64.TRYWAIT P0, [UR21+0x40], R3 ;  /* 0x00004003ff0075a7 */ /* 0x000ee40008001115 */
[----:B---3--:R-:W-:Y:S05]  /*5500*/  @!P0 BRA `(.L_x_88) ;  /* 0x0000004c00988947 */ /* 0x008fea0003800000 */
.L_x_174:
[----:B------:R-:W4:Y:S02]  /*5510*/  SYNCS.PHASECHK.TRANS64.TRYWAIT P0, [UR21+0x48], R3 ;  /* 0x00004803ff0075a7 */ /* 0x000f240008001115 */
[----:B----4-:R-:W-:Y:S05]  /*5520*/  @!P0 BRA `(.L_x_89) ;  /* 0x0000004c00a88947 */ /* 0x010fea0003800000 */
.L_x_176:
[----:B------:R-:W4:Y:S02]  /*5530*/  SYNCS.PHASECHK.TRANS64.TRYWAIT P0, [UR21+0x50], R3 ;  /* 0x00005003ff0075a7 */ /* 0x000f240008001115 */
[----:B----4-:R-:W-:Y:S05]  /*5540*/  @!P0 BRA `(.L_x_90) ;  /* 0x0000004c00b88947 */ /* 0x010fea0003800000 */
.L_x_178:
[----:B---3--:R-:W-:-:S07]  /*5550*/  MOV R0, UR21 ;  /* 0x0000001500007c02 */ /* 0x008fce0008000f00 */
.L_x_91:
[----:B---3--:R-:W-:-:S04]  /*5560*/  SHF.L.U32 R3, R15, 0x1f, RZ ;  /* 0x0000001f0f037819 */ /* 0x008fc800000006ff */
[----:B------:R3:W4:Y:S03]  /*5570*/  SYNCS.PHASECHK.TRANS64.TRYWAIT P0, [R0+URZ+0x58], R3 ;  /* 0x00005803000075a7 */ /* 0x00072600080011ff */
[----:B----4-:R-:W-:Y:S05]  /*5580*/  @!P0 NANOSLEEP.SYNCS 0x989680 ;  /* 0x009896800000895d */ /* 0x010fea0003900000 */
[----:B------:R-:W4:Y:S02]  /*5590*/  @!P0 SYNCS.PHASECHK.TRANS64 P0, [R0+URZ+0x58], R3 ;  /* 0x00005803000085a7 */ /* 0x000f2400080010ff */
[----:B-12-4-:R-:W-:Y:S05]  /*55a0*/  @P0 EXIT ;  /* 0x000000000000094d */ /* 0x016fea0003800000 */
[----:B------:R-:W-:Y:S05]  /*55b0*/  BRA `(.L_x_91) ;  /* 0xfffffffc00e87947 */ /* 0x000fea000383ffff */
.L_x_76:
[----:B------:R-:W-:-:S06]  /*55c0*/  UISETP.GE.AND UP0, UPT, UR17, 0x4, UPT ;  /* 0x000000041100788c */ /* 0x000fcc000bf06270 */
[----:B------:R-:W-:-:S13]  /*55d0*/  PLOP3.LUT P0, PT, PT, PT, UP0, 0x80, 0x8 ;  /* 0x000000000008781c */ /* 0x000fda0003f0f008 */
[----:B------:R-:W-:Y:S05]  /*55e0*/  @!P0 EXIT ;  /* 0x000000000000894d */ /* 0x000fea0003800000 */
[----:B------:R-:W-:Y:S01]  /*55f0*/  BAR.SYNC.DEFER_BLOCKING 0x6, 0xa0 ;  /* 0x0182800000007b1d */ /* 0x000fe20000010000 */
[C---:B------:R-:W-:Y:S01]  /*5600*/  IMAD.SHL.U32 R7, R96.reuse, 0x40, RZ ;  /* 0x0000004060077824 */ /* 0x040fe200078e00ff */
[----:B------:R-:W-:Y:S01]  /*5610*/  SHF.R.U32.HI R5, RZ, 0x1, R96 ;  /* 0x00000001ff057819 */ /* 0x000fe20000011660 */
[C---:B------:R-:W-:Y:S01]  /*5620*/  IMAD.U32 R37, R96.reuse, 0x10000, RZ ;  /* 0x0001000060257824 */ /* 0x040fe200078e00ff */
[C---:B------:R-:W-:Y:S01]  /*5630*/  R2P PR, R96.reuse, 0x6 ;  /* 0x0000000660007804 */ /* 0x040fe20000000000 */
[----:B------:R-:W-:Y:S01]  /*5640*/  IMAD.SHL.U32 R84, R96, 0x20, RZ ;  /* 0x0000002060547824 */ /* 0x000fe200078e00ff */
[----:B------:R-:W-:Y:S02]  /*5650*/  UMOV UR44, 0x400 ;  /* 0x00000400002c7882 */ /* 0x000fe40000000000 */
[----:B------:R-:W1:Y:S01]  /*5660*/  LDC.64 R80, c[0x0][0x888] ;  /* 0x00022200ff507b82 */ /* 0x000e620000000a00 */
[----:B------:R-:W-:Y:S01]  /*5670*/  ULEA UR44, UR52, UR44, 0x18 ;  /* 0x0000002c342c7291 */ /* 0x000fe2000f8ec0ff */
[C---:B------:R-:W-:Y:S01]  /*5680*/  LOP3.LUT R4, R7.reuse, 0x1c0, RZ, 0xc0, !PT ;  /* 0x000001c007047812 */ /* 0x040fe200078ec0ff */
[----:B------:R-:W-:Y:S01]  /*5690*/  IMAD.MOV.U32 R94, RZ, RZ, 0x20 ;  /* 0x00000020ff5e7424 */ /* 0x000fe200078e00ff */
[----:B------:R-:W-:Y:S01]  /*56a0*/  LOP3.LUT R7, R7, 0x200, RZ, 0xc0, !PT ;  /* 0x0000020007077812 */ /* 0x000fe200078ec0ff */
[----:B------:R-:W-:Y:S01]  /*56b0*/  UIADD3 UR4, UPT, UPT, UR44, 0x400, URZ ;  /* 0x000004002c047890 */ /* 0x000fe2000fffe0ff */
[----:B------:R-:W-:Y:S01]  /*56c0*/  LOP3.LUT R5, R4, 0x8, R5, 0xf8, !PT ;  /* 0x0000000804057812 */ /* 0x000fe200078ef805 */
[----:B------:R-:W-:Y:S01]  /*56d0*/  IMAD.SHL.U32 R4, R96, 0x8, RZ ;  /* 0x0000000860047824 */ /* 0x000fe200078e00ff */
[----:B------:R-:W2:Y:S01]  /*56e0*/  LDC.64 R82, c[0x0][0x890] ;  /* 0x00022400ff527b82 */ /* 0x000ea20000000a00 */
[----:B------:R-:W-:Y:S01]  /*56f0*/  LOP3.LUT R37, R37, 0x600000, RZ, 0xc0, !PT ;  /* 0x0060000025257812 */ /* 0x000fe200078ec0ff */
[----:B------:R-:W-:Y:S01]  /*5700*/  IMAD.MOV.U32 R93, RZ, RZ, 0x1 ;  /* 0x00000001ff5d7424 */ /* 0x000fe200078e00ff */
[----:B------:R-:W-:Y:S01]  /*5710*/  LOP3.LUT R84, R7, 0xc00, R84, 0xf8, !PT ;  /* 0x00000c0007547812 */ /* 0x000fe200078ef854 */
[----:B------:R-:W-:Y:S01]  /*5720*/  IMAD.MOV.U32 R36, RZ, RZ, RZ ;  /* 0x000000ffff247224 */ /* 0x000fe200078e00ff */
[----:B------:R-:W-:Y:S01]  /*5730*/  LOP3.LUT R5, R5, 0x38, R4, 0x78, !PT ;  /* 0x0000003805057812 */ /* 0x000fe200078e7804 */
[----:B------:R-:W-:Y:S01]  /*5740*/  IMAD.MOV.U32 R92, RZ, RZ, RZ ;  /* 0x000000ffff5c7224 */ /* 0x000fe200078e00ff */
[----:B------:R-:W-:Y:S01]  /*5750*/  SEL R95, R94, 0xffffffe0, !P2 ;  /* 0xffffffe05e5f7807 */ /* 0x000fe20005000000 */
[----:B------:R-:W3:Y:S01]  /*5760*/  LDC.64 R78, c[0x0][0x8b0] ;  /* 0x00022c00ff4e7b82 */ /* 0x000ee20000000a00 */
[----:B------:R-:W4:Y:S01]  /*5770*/  LDS R0, [UR44+0x120] ;  /* 0x0001202cff007984 */ /* 0x000f220008000800 */
[----:B------:R-:W-:-:S02]  /*5780*/  LOP3.LUT R84, R84, R5, RZ, 0xfc, !PT ;  /* 0x0000000554547212 */ /* 0x000fc400078efcff */
[----:B------:R-:W-:Y:S02]  /*5790*/  CS2R R90, SRZ ;  /* 0x00000000005a7805 */ /* 0x000fe4000001ff00 */
[----:B------:R-:W-:Y:S01]  /*57a0*/  LOP3.LUT R96, R96, 0x60, RZ, 0xc0, !PT ;  /* 0x0000006060607812 */ /* 0x000fe200078ec0ff */
[----:B------:R-:W-:Y:S01]  /*57b0*/  IMAD.U32 R88, RZ, RZ, UR4 ;  /* 0x00000004ff587e24 */ /* 0x000fe2000f8e00ff */
[----:B------:R-:W-:Y:S01]  /*57c0*/  SEL R94, R94, 0xffffffe0, !P1 ;  /* 0xffffffe05e5e7807 */ /* 0x000fe20004800000 */
[----:B------:R-:W1:Y:S01]  /*57d0*/  LDCU UR60, c[0x0][0x370] ;  /* 0x00006e00ff3c77ac */ /* 0x000e620008000800 */
[----:B------:R-:W1:Y:S01]  /*57e0*/  LDC.64 R76, c[0x0][0x8a8] ;  /* 0x00022a00ff4c7b82 */ /* 0x000e620000000a00 */
[----:B------:R-:W1:Y:S01]  /*57f0*/  LDCU UR43, c[0x0][0xb0c] ;  /* 0x00016180ff2b77ac */ /* 0x000e620008000800 */
[----:B------:R-:W1:Y:S01]  /*5800*/  LDCU UR39, c[0x0][0xb30] ;  /* 0x00016600ff2777ac */ /* 0x000e620008000800 */
[----:B------:R-:W1:Y:S01]  /*5810*/  LDCU.64 UR54, c[0x0][0x888] ;  /* 0x00011100ff3677ac */ /* 0x000e620008000a00 */
[----:B------:R-:W1:Y:S01]  /*5820*/  LDCU.64 UR40, c[0x0][0xb28] ;  /* 0x00016500ff2877ac */ /* 0x000e620008000a00 */
[----:B------:R-:W1:Y:S01]  /*5830*/  LDCU.128 UR56, c[0x0][0xb10] ;  /* 0x00016200ff3877ac */ /* 0x000e620008000c00 */
[----:B------:R-:W1:Y:S01]  /*5840*/  LDCU UR53, c[0x0][0x374] ;  /* 0x00006e80ff3577ac */ /* 0x000e620008000800 */
[----:B------:R-:W-:Y:S01]  /*5850*/  UMOV UR47, URZ ;  /* 0x000000ff002f7c82 */ /* 0x000fe20008000000 */
[----:B------:R-:W-:Y:S01]  /*5860*/  UMOV UR46, URZ ;  /* 0x000000ff002e7c82 */ /* 0x000fe20008000000 */
[----:B--2-4-:R-:W-:-:S07]  /*5870*/  IMAD.IADD R37, R0, 0x1, R37 ;  /* 0x0000000100257824 */ /* 0x014fce00078e0225 */
.L_x_135:
[C---:B------:R-:W-:Y:S02]  /*5880*/  LEA R3, R90.reuse, UR44, 0x3 ;  /* 0x0000002c5a037c11 */ /* 0x040fe4000f8e18ff */
[----:B------:R-:W-:Y:S02]  /*5890*/  SHF.L.U32 R0, R91, 0x1f, RZ ;  /* 0x0000001f5b007819 */ /* 0x000fe400000006ff */
[----:B------:R-:W-:Y:S02]  /*58a0*/  LEA R5, R90, UR44, 0x4 ;  /* 0x0000002c5a057c11 */ /* 0x000fe4000f8e20ff */
[----:B------:R-:W2:Y:S02]  /*58b0*/  SYNCS.PHASECHK.TRANS64.TRYWAIT P0, [R3+URZ+0x70], R0 ;  /* 0x00007000030075a7 */ /* 0x000ea400080011ff */
[----:B-12---:R-:W-:Y:S05]  /*58c0*/  @!P0 BRA `(.L_x_92) ;  /* 0x0000004800f08947 */ /* 0x006fea0003800000 */
.L_x_179:
        /* <DEDUP_REMOVED lines=8> */
[----:B----4-:R-:W-:Y:S11]  /*5950*/  LOP3.LUT P0, RZ, R6, 0x1, RZ, 0xc0, !PT ;  /* 0x0000000106ff7812 */ /* 0x010ff6000780c0ff */
[----:B------:R-:W-:Y:S02]  /*5960*/  @!UPT UIADD3 URZ, UPT, UPT, URZ, URZ, URZ ;  /* 0x000000fffffff290 */ /* 0x000fe4000fffe0ff */
[----:B-1----:R-:W-:Y:S01]  /*5970*/  VOTEU.ANY UP1, P0 ;  /* 0x0000000000ff7886 */ /* 0x002fe20000020100 */
[----:B------:R-:W-:Y:S01]  /*5980*/  PLOP3.LUT P0, PT, PT, PT, UP1, 0x80, 0x8 ;  /* 0x000000000008781c */ /* 0x000fe20003f0f018 */
[----:B------:R-:W-:Y:S11]  /*5990*/  UP2UR UR62, UPR, URZ, 0x2 ;  /* 0x00000002ff3e7883 */ /* 0x000ff60008000000 */
[----:B------:R-:W-:Y:S01]  /*59a0*/  @!UPT UIADD3 URZ, UPT, UPT, URZ, URZ, URZ ;  /* 0x000000fffffff290 */ /* 0x000fe2000fffe0ff */
[----:B--2---:R-:W-:Y:S02]  /*59b0*/  @P0 SHF.R.U32.HI R0, RZ, 0x10, R5 ;  /* 0x00000010ff000819 */ /* 0x004fe40000011605 */
        /* <DEDUP_REMOVED lines=12> */
[----:B------:R-:W2:Y:S01]  /*5a80*/  LDCU UR12, c[0x0][0xb20] ;  /* 0x00016400ff0c77ac */ /* 0x000ea20008000800 */
[----:B------:R-:W-:Y:S02]  /*5a90*/  UIMAD.WIDE.U32 UR4, UR53, UR59, URZ ;  /* 0x0000003b350472a5 */ /* 0x000fe4000f8e00ff */
[----:B------:R-:W-:Y:S02]  /*5aa0*/  UIMAD.WIDE.U32 UR6, UR60, UR56, URZ ;  /* 0x000000383c0672a5 */ /* 0x000fe4000f8e00ff */
[----:B------:R-:W-:Y:S02]  /*5ab0*/  UISETP.NE.AND UP0, UPT, UR58, 0x1, UPT ;  /* 0x000000013a00788c */ /* 0x000fe4000bf05270 */
[----:B------:R-:W-:Y:S02]  /*5ac0*/  UIMAD.WIDE.U32 UR8, UR37, UR59, URZ ;  /* 0x0000003b250872a5 */ /* 0x000fe4000f8e00ff */
[----:B------:R-:W-:Y:S02]  /*5ad0*/  UIMAD.WIDE.U32 UR10, UR38, UR56, URZ ;  /* 0x00000038260a72a5 */ /* 0x000fe4000f8e00ff */
[----:B------:R-:W-:Y:S02]  /*5ae0*/  UISETP.NE.AND UP1, UPT, UR43, 0x1, UPT ;  /* 0x000000012b00788c */ /* 0x000fe4000bf25270 */
[----:B------:R-:W-:Y:S01]  /*5af0*/  UISETP.NE.AND UP2, UPT, UR42, 0x1, UPT ;  /* 0x000000012a00788c */ /* 0x000fe2000bf45270 */
[----:B------:R-:W-:Y:S02]  /*5b00*/  UMOV UR4, UR5 ;  /* 0x0000000500047c82 */ /* 0x000fe40008000000 */
[----:B--2---:R-:W-:Y:S03]  /*5b10*/  USHF.R.U32.HI UR5, URZ, UR12, UR4 ;  /* 0x0000000cff057299 */ /* 0x004fe60008011604 */
[----:B------:R-:W-:Y:S02]  /*5b20*/  UMOV UR4, UR7 ;  /* 0x0000000700047c82 */ /* 0x000fe40008000000 */
[----:B------:R-:W-:Y:S02]  /*5b30*/  USHF.R.U32.HI UR7, URZ, UR57, UR4 ;  /* 0x00000039ff077299 */ /* 0x000fe40008011604 */
[----:B------:R-:W-:Y:S02]  /*5b40*/  USEL UR4, UR53, UR5, !UP0 ;  /* 0x0000000535047287 */ /* 0x000fe4000c000000 */
[----:B------:R-:W-:Y:S01]  /*5b50*/  USEL UR7, UR60, UR7, !UP1 ;  /* 0x000000073c077287 */ /* 0x000fe2000c800000 */
[----:B------:R-:W-:Y:S01]  /*5b60*/  UMOV UR5, UR9 ;  /* 0x0000000900057c82 */ /* 0x000fe20008000000 */
[----:B------:R-:W-:Y:S02]  /*5b70*/  UIMAD.WIDE.U32 UR8, UR4, UR40, URZ ;  /* 0x00000028040872a5 */ /* 0x000fe4000f8e00ff */
[----:B------:R-:W-:Y:S03]  /*5b80*/  USHF.R.U32.HI UR6, URZ, UR12, UR5 ;  /* 0x0000000cff067299 */ /* 0x000fe60008011605 */
[----:B------:R-:W-:Y:S01]  /*5b90*/  UMOV UR5, UR11 ;  /* 0x0000000b00057c82 */ /* 0x000fe20008000000 */
[----:B------:R-:W-:Y:S02]  /*5ba0*/  UIMAD.WIDE.U32 UR10, UR7, UR40, URZ ;  /* 0x00000028070a72a5 */ /* 0x000fe4000f8e00ff */
[----:B------:R-:W-:Y:S02]  /*5bb0*/  USHF.R.U32.HI UR12, URZ, UR57, UR5 ;  /* 0x00000039ff0c7299 */ /* 0x000fe40008011605 */
[----:B------:R-:W-:Y:S01]  /*5bc0*/  USEL UR6, UR37, UR6, !UP0 ;  /* 0x0000000625067287 */ /* 0x000fe2000c000000 */
[----:B------:R-:W-:Y:S02]  /*5bd0*/  UMOV UR5, UR9 ;  /* 0x0000000900057c82 */ /* 0x000fe40008000000 */
[----:B------:R-:W-:Y:S01]  /*5be0*/  UMOV UR10, UR11 ;  /* 0x0000000b000a7c82 */ /* 0x000fe20008000000 */
[----:B------:R-:W-:Y:S02]  /*5bf0*/  @UP2 USHF.R.U32.HI UR4, URZ, UR41, UR5 ;  /* 0x00000029ff042299 */ /* 0x000fe40008011605 */
[----:B------:R-:W-:Y:S02]  /*5c00*/  @UP2 USHF.R.U32.HI UR7, URZ, UR41, UR10 ;  /* 0x00000029ff072299 */ /* 0x000fe4000801160a */
[----:B------:R-:W-:Y:S02]  /*5c10*/  UIMAD UR4, UR42, UR4, URZ ;  /* 0x000000042a0472a4 */ /* 0x000fe4000f8e02ff */
        /* <DEDUP_REMOVED lines=8> */
[----:B------:R-:W-:Y:S02]  /*5ca0*/  USEL UR11, UR6, UR4, !UP2 ;  /* 0x00000004060b7287 */ /* 0x000fe4000d000000 */
[----:B------:R-:W-:Y:S02]  /*5cb0*/  UIADD3 UR8, UPT, UPT, -UR5, URZ, URZ ;  /* 0x000000ff05087290 */ /* 0x000fe4000fffe1ff */
[----:B------:R-:W-:Y:S01]  /*5cc0*/  UIADD3 UR10, UPT, UPT, -UR11, URZ, URZ ;  /* 0x000000ff0b0a7290 */ /* 0x000fe2000fffe1ff */
[----:B------:R-:W-:Y:S01]  /*5cd0*/  @!UP0 UMOV UR4, UR9 ;  /* 0x0000000900048c82 */ /* 0x000fe20008000000 */
[----:B------:R-:W-:Y:S02]  /*5ce0*/  UIADD3 UR9, UPT, UPT, -UR6, URZ, URZ ;  /* 0x000000ff06097290 */ /* 0x000fe4000fffe1ff */
[----:B------:R-:W-:Y:S02]  /*5cf0*/  @!UP0 USHF.R.U32.HI UR4, URZ, UR41, UR4 ;  /* 0x00000029ff048299 */ /* 0x000fe40008011604 */
[----:B------:R-:W-:Y:S02]  /*5d00*/  UIMAD UR10, UR42, UR10, UR6 ;  /* 0x0000000a2a0a72a4 */ /* 0x000fe4000f8e0206 */
[----:B------:R-:W-:Y:S04]  /*5d10*/  @!UP0 USEL UR4, UR5, UR4, !UP2 ;  /* 0x0000000405048287 */ /* 0x000fe8000d000000 */
[----:B------:R-:W-:Y:S02]  /*5d20*/  @!UP0 UIMAD UR10, UR7, UR10, UR4 ;  /* 0x0000000a070a82a4 */ /* 0x000fe4000f8e0204 */
[----:B------:R-:W-:Y:S02]  /*5d30*/  @!UP0 UIADD3 UR11, UPT, UPT, UR11, -UR4, URZ ;  /* 0x800000040b0b8290 */ /* 0x000fe4000fffe0ff */
[----:B------:R-:W-:Y:S02]  /*5d40*/  UIMAD UR7, UR43, UR8, UR38 ;  /* 0x000000082b0772a4 */ /* 0x000fe4000f8e0226 */
[----:B------:R-:W-:Y:S02]  /*5d50*/  @!UP0 UIMAD UR6, UR11, UR42, UR5 ;  /* 0x0000002a0b0682a4 */ /* 0x000fe4000f8e0205 */
[----:B------:R-:W-:Y:S01]  /*5d60*/  UIMAD UR4, UR58, UR9, UR37 ;  /* 0x000000093a0472a4 */ /* 0x000fe2000f8e0225 */
[----:B------:R-:W-:Y:S02]  /*5d70*/  @!UP0 UMOV UR5, UR10 ;  /* 0x0000000a00058c82 */ /* 0x000fe40008000000 */
[----:B------:R-:W-:Y:S02]  /*5d80*/  UIMAD UR38, UR5, UR43, UR7 ;  /* 0x0000002b052672a4 */ /* 0x000fe4000f8e0207 */
[----:B------:R-:W-:Y:S11]  /*5d90*/  UIMAD UR37, UR6, UR58, UR4 ;  /* 0x0000003a062572a4 */ /* 0x000ff6000f8e0204 */
[----:B------:R-:W-:Y:S01]  /*5da0*/  @!UPT UIADD3 URZ, UPT, UPT, URZ, URZ, URZ ;  /* 0x000000fffffff290 */ /* 0x000fe2000fffe0ff */
.L_x_93:
[----:B------:R-:W-:Y:S01]  /*5db0*/  UISETP.NE.AND UP0, UPT, UR39, 0x1, UPT ;  /* 0x000000012700788c */ /* 0x000fe2000bf05270 */
[----:B------:R-:W-:Y:S01]  /*5dc0*/  LOP3.LUT P0, RZ, R88, 0x3f0, RZ, 0xc0, !PT ;  /* 0x000003f058ff7812 */ /* 0x000fe2000780c0ff */
[----:B------:R-:W-:Y:S01]  /*5dd0*/  USHF.L.U32 UR50, UR16, 0x6, URZ ;  /* 0x0000000610327899 */ /* 0x000fe200080006ff */
[----:B------:R-:W-:Y:S01]  /*5de0*/  BSSY.RECONVERGENT B6, `(.L_x_94) ;  /* 0x0000034000067945 */ /* 0x000fe20003800200 */
[----:B------:R-:W-:Y:S01]  /*5df0*/  USHF.L.U32 UR49, UR20, 0x8, URZ ;  /* 0x0000000814317899 */ /* 0x000fe200080006ff */
[----:B------:R-:W-:Y:S06]  /*5e00*/  IADD3 R90, PT, PT, R90, 0x1, RZ ;  /* 0x000000015a5a7810 */ /* 0x000fec0007ffe0ff */
[----:B------:R-:W2:Y:S01]  /*5e10*/  @!UP0 LDCU.128 UR12, c[0x0][0xb10] ;  /* 0x00016200ff0c87ac */ /* 0x000ea20008000c00 */
[----:B------:R-:W4:Y:S01]  /*5e20*/  @!UP0 LDCU UR5, c[0x0][0xb0c] ;  /* 0x00016180ff0587ac */ /* 0x000f220008000800 */
[----:B------:R-:W3:Y:S01]  /*5e30*/  @!UP0 LDCU UR10, c[0x0][0xb20] ;  /* 0x00016400ff0a87ac */ /* 0x000ee20008000800 */
[----:B--2---:R-:W-:Y:S02]  /*5e40*/  UIMAD.WIDE.U32 UR8, UR38, UR12, URZ ;  /* 0x0000000c260872a5 */ /* 0x004fe4000f8e00ff */
[----:B------:R-:W-:Y:S02]  /*5e50*/  UIMAD.WIDE.U32 UR6, UR37, UR15, URZ ;  /* 0x0000000f250672a5 */ /* 0x000fe4000f8e00ff */
[----:B------:R-:W-:Y:S03]  /*5e60*/  @!UP0 UISETP.NE.AND UP1, UPT, UR14, 0x1, UPT ;  /* 0x000000010e00888c */ /* 0x000fe6000bf25270 */
[----:B------:R-:W-:Y:S01]  /*5e70*/  @!UP0 UMOV UR4, UR9 ;  /* 0x0000000900048c82 */ /* 0x000fe20008000000 */
[----:B----4-:R-:W-:Y:S02]  /*5e80*/  @!UP0 UISETP.NE.AND UP2, UPT, UR5, 0x1, UPT ;  /* 0x000000010500888c */ /* 0x010fe4000bf45270 */
[----:B------:R-:W-:Y:S01]  /*5e90*/  @!UP0 USHF.R.U32.HI UR4, URZ, UR13, UR4 ;  /* 0x0000000dff048299 */ /* 0x000fe20008011604 */
[----:B------:R-:W-:Y:S02]  /*5ea0*/  @!UP0 UMOV UR6, UR7 ;  /* 0x0000000700068c82 */ /* 0x000fe40008000000 */
[----:B---3--:R-:W-:Y:S02]  /*5eb0*/  @!UP0 USHF.R.U32.HI UR6, URZ, UR10, UR6 ;  /* 0x0000000aff068299 */ /* 0x008fe40008011606 */
[----:B------:R-:W-:Y:S02]  /*5ec0*/  @!UP0 USEL UR7, UR38, UR4, !UP2 ;  /* 0x0000000426078287 */ /* 0x000fe4000d000000 */
[----:B------:R-:W-:Y:S04]  /*5ed0*/  @!UP0 USEL UR6, UR37, UR6, !UP1 ;  /* 0x0000000625068287 */ /* 0x000fe8000c800000 */
[----:B------:R-:W-:Y:S02]  /*5ee0*/  @!UP0 UIADD3 UR4, UPT, UPT, -UR7, UR6, URZ ;  /* 0x0000000607048290 */ /* 0x000fe4000fffe1ff */
[----:B------:R-:W-:Y:S02]  /*5ef0*/  @!UP0 UIADD3 UR6, UPT, UPT, UR7, -UR6, URZ ;  /* 0x8000000607068290 */ /* 0x000fe4000fffe0ff */
[----:B------:R-:W-:Y:S02]  /*5f00*/  @!UP0 UIMAD UR38, UR4, UR5, UR38 ;  /* 0x00000005042682a4 */ /* 0x000fe4000f8e0226 */
[----:B------:R-:W-:Y:S01]  /*5f10*/  @!UP0 UIMAD UR37, UR6, UR14, UR37 ;  /* 0x0000000e062582a4 */ /* 0x000fe2000f8e0225 */
[----:B------:R-:W-:Y:S11]  /*5f20*/  @!P0 BRA `(.L_x_95) ;  /* 0x00000000007c8947 */ /* 0x000ff60003800000 */
[----:B------:R-:W2:Y:S01]  /*5f30*/  LDCU.64 UR8, c[0x4][0x80] ;  /* 0x01001000ff0877ac */ /* 0x000ea20008000a00 */
[----:B------:R-:W-:Y:S01]  /*5f40*/  MOV R2, 0x0 ;  /* 0x0000000000027802 */ /* 0x000fe20000000f00 */
[----:B------:R-:W-:Y:S02]  /*5f50*/  HFMA2 R12, -RZ, RZ, 0, 5.9604644775390625e-08 ;  /* 0x00000001ff0c7431 */ /* 0x000fe400000001ff */
[----:B------:R-:W-:Y:S01]  /*5f60*/  IMAD.MOV.U32 R8, RZ, RZ, 0x70 ;  /* 0x00000070ff087424 */ /* 0x000fe200078e00ff */
[----:B------:R3:W4:Y:S01]  /*5f70*/  LDC.64 R14, c[0x4][R2] ;  /* 0x01000000020e7b82 */ /* 0x0007220000000a00 */
[----:B------:R-:W1:Y:S01]  /*5f80*/  LDCU.64 UR6, c[0x4][0x88] ;  /* 0x01001100ff0677ac */ /* 0x000e620008000a00 */
[----:B------:R-:W-:Y:S01]  /*5f90*/  IMAD.MOV.U32 R13, RZ, RZ, RZ ;  /* 0x000000ffff0d7224 */ /* 0x000fe200078e00ff */
[----:B------:R-:W1:Y:S01]  /*5fa0*/  LDCU.64 UR4, c[0x4][0x8] ;  /* 0x01000100ff0477ac */ /* 0x000e620008000a00 */
[----:B--2---:R-:W-:Y:S01]  /*5fb0*/  MOV R5, UR9 ;  /* 0x0000000900057c02 */ /* 0x004fe20008000f00 */
[----:B------:R-:W-:Y:S01]  /*5fc0*/  IMAD.U32 R4, RZ, RZ, UR8 ;  /* 0x00000008ff047e24 */ /* 0x000fe2000f8e00ff */
[----:B-1----:R-:W-:Y:S01]  /*5fd0*/  MOV R7, UR7 ;  /* 0x0000000700077c02 */ /* 0x002fe20008000f00 */
[----:B------:R-:W-:Y:S01]  /*5fe0*/  IMAD.U32 R6, RZ, RZ, UR6 ;  /* 0x00000006ff067e24 */ /* 0x000fe2000f8e00ff */
[----:B------:R-:W-:Y:S01]  /*5ff0*/  MOV R11, UR5 ;  /* 0x00000005000b7c02 */ /* 0x000fe20008000f00 */
[----:B------:R-:W-:Y:S02]  /*6000*/  IMAD.U32 R10, RZ, RZ, UR4 ;  /* 0x00000004ff0a7e24 */ /* 0x000fe4000f8e00ff */
[----:B------:R-:W-:Y:S07]  /*6010*/  LEPC R20, `(.L_x_96) ;  /* 0x000000001014794e */ /* 0x000fee0000000000 */
[----:B---345:R-:W-:Y:S05]  /*6020*/  CALL.ABS.NOINC R14 ;  /* 0x000000000e007343 */ /* 0x038fea0003c00000 */
.L_x_96:
[----:B------:R-:W1:Y:S01]  /*6030*/  LDCU.64 UR8, c[0x4][0x80] ;  /* 0x01001000ff0877ac */ /* 0x000e620008000a00 */
[----:B------:R-:W2:Y:S01]  /*6040*/  LDC.64 R2, c[0x4][R2] ;  /* 0x0100000002027b82 */ /* 0x000ea20000000a00 */
[----:B------:R-:W-:Y:S02]  /*6050*/  HFMA2 R12, -RZ, RZ, 0, 5.9604644775390625e-08 ;  /* 0x00000001ff0c7431 */ /* 0x000fe400000001ff */
[----:B------:R-:W-:Y:S02]  /*6060*/  IMAD.MOV.U32 R8, RZ, RZ, 0x70 ;  /* 0x00000070ff087424 */ /* 0x000fe400078e00ff */
[----:B------:R-:W-:Y:S01]  /*6070*/  IMAD.MOV.U32 R13, RZ, RZ, RZ ;  /* 0x000000ffff0d7224 */ /* 0x000fe200078e00ff */
[----:B------:R-:W3:Y:S01]  /*6080*/  LDCU.64 UR6, c[0x4][0x88] ;  /* 0x01001100ff0677ac */ /* 0x000ee20008000a00 */
[----:B------:R-:W4:Y:S01]  /*6090*/  LDCU.64 UR4, c[0x4][0x8] ;  /* 0x01000100ff0477ac */ /* 0x000f220008000a00 */
[----:B-1----:R-:W-:Y:S02]  /*60a0*/  MOV R4, UR8 ;  /* 0x0000000800047c02 */ /* 0x002fe40008000f00 */
[----:B------:R-:W-:Y:S02]  /*60b0*/  MOV R5, UR9 ;  /* 0x0000000900057c02 */ /* 0x000fe40008000f00 */
[----:B---3--:R-:W-:Y:S01]  /*60c0*/  MOV R7, UR7 ;  /* 0x0000000700077c02 */ /* 0x008fe20008000f00 */
[----:B------:R-:W-:Y:S01]  /*60d0*/  IMAD.U32 R6, RZ, RZ, UR6 ;  /* 0x00000006ff067e24 */ /* 0x000fe2000f8e00ff */
[----:B----4-:R-:W-:Y:S01]  /*60e0*/  MOV R11, UR5 ;  /* 0x00000005000b7c02 */ /* 0x010fe20008000f00 */
[----:B------:R-:W-:Y:S02]  /*60f0*/  IMAD.U32 R10, RZ, RZ, UR4 ;  /* 0x00000004ff0a7e24 */ /* 0x000fe4000f8e00ff */
[----:B------:R-:W-:Y:S07]  /*6100*/  LEPC R20, `(.L_x_95) ;  /* 0x000000001014794e */ /* 0x000fee0000000000 */
[----:B--2---:R-:W-:Y:S05]  /*6110*/  CALL.ABS.NOINC R2 ;  /* 0x0000000002007343 */ /* 0x004fea0003c00000 */
.L_x_95:
[----:B------:R-:W-:Y:S05]  /*6120*/  BSYNC.RECONVERGENT B6 ;  /* 0x0000000000067941 */ /* 0x000fea0003800200 */
.L_x_94:
[----:B------:R-:W-:Y:S02]  /*6130*/  ISETP.NE.U32.AND P0, PT, RZ, UR54, PT ;  /* 0x00000036ff007c0c */ /* 0x000fe4000bf05070 */
[C---:B------:R-:W-:Y:S02]  /*6140*/  ISETP.NE.U32.AND P1, PT, R82.reuse, RZ, PT ;  /* 0x000000ff5200720c */ /* 0x040fe40003f25070 */
[----:B------:R-:W-:Y:S02]  /*6150*/  ISETP.NE.U32.AND P4, PT, R82, RZ, PT ;  /* 0x000000ff5200720c */ /* 0x000fe40003f85070 */
[----:B------:R-:W-:Y:S02]  /*6160*/  ISETP.NE.AND.EX P0, PT, RZ, UR55, PT, P0 ;  /* 0x00000037ff007c0c */ /* 0x000fe4000bf05300 */
[C---:B------:R-:W-:Y:S02]  /*6170*/  ISETP.NE.AND.EX P1, PT, R83.reuse, RZ, PT, P1 ;  /* 0x000000ff5300720c */ /* 0x040fe40003f25310 */
[----:B------:R-:W-:Y:S02]  /*6180*/  ISETP.NE.AND.EX P4, PT, R83, RZ, P0, P4 ;  /* 0x000000ff5300720c */ /* 0x000fe40000785340 */
[----:B------:R-:W-:Y:S02]  /*6190*/  ISETP.NE.U32.AND P5, PT, R78, RZ, PT ;  /* 0x000000ff4e00720c */ /* 0x000fe40003fa5070 */
[----:B------:R-:W-:Y:S02]  /*61a0*/  ISETP.NE.U32.AND P3, PT, RZ, UR54, PT ;  /* 0x00000036ff007c0c */ /* 0x000fe4000bf65070 */
[----:B------:R-:W-:Y:S02]  /*61b0*/  PLOP3.LUT P2, PT, PT, PT, PT, 0x8, 0x80 ;  /* 0x000000000080781c */ /* 0x000fe40003f4e170 */
[----:B------:R-:W-:Y:S02]  /*61c0*/  ISETP.NE.AND.EX P5, PT, R79, RZ, PT, P5 ;  /* 0x000000ff4f00720c */ /* 0x000fe40003fa5350 */
[----:B------:R-:W-:Y:S03]  /*61d0*/  ISETP.NE.AND.EX P3, PT, RZ, UR55, PT, P3 ;  /* 0x00000037ff007c0c */ /* 0x000fe6000bf65330 */
[----:B------:R-:W-:Y:S01]  /*61e0*/  @!P4 PLOP3.LUT P2, PT, P1, PT, PT, 0x80, 0x8 ;  /* 0x000000000008c81c */ /* 0x000fe20000f4f070 */
[----:B------:R-:W-:Y:S01]  /*61f0*/  @!UPT UIADD3 URZ, UPT, UPT, URZ, URZ, URZ ;  /* 0x000000fffffff290 */ /* 0x000fe2000fffe0ff */
[----:B------:R-:W-:Y:S11]  /*6200*/  @!P1 BRA `(.L_x_97) ;  /* 0x0000000000309947 */ /* 0x000ff60003800000 */
[----:B------:R-:W-:Y:S01]  /*6210*/  ISETP.NE.U32.AND P0, PT, R80, RZ, PT ;  /* 0x000000ff5000720c */ /* 0x000fe20003f05070 */
[----:B------:R-:W2:Y:S01]  /*6220*/  LDCU.64 UR4, c[0x0][0x358] ;  /* 0x00006b00ff0477ac */ /* 0x000ea20008000a00 */
[----:B------:R-:W-:Y:S02]  /*6230*/  IMAD.MOV.U32 R85, RZ, RZ, 0x1 ;  /* 0x00000001ff557424 */ /* 0x000fe400078e00ff */
[----:B------:R-:W-:Y:S11]  /*6240*/  ISETP.NE.AND.EX P0, PT, R81, RZ, PT, P0 ;  /* 0x000000ff5100720c */ /* 0x000ff60003f05300 */
[----:B------:R-:W-:Y:S02]  /*6250*/  @!UPT UIADD3 URZ, UPT, UPT, URZ, URZ, URZ ;  /* 0x000000fffffff290 */ /* 0x000fe4000fffe0ff */
[----:B------:R-:W3:Y:S01]  /*6260*/  @P0 LDC.64 R2, c[0x0][0x888] ;  /* 0x00022200ff020b82 */ /* 0x000ee20000000a00 */
[----:B-1----:R-:W-:Y:S04]  /*6270*/  @P0 IMAD R0, R82, UR36, RZ ;  /* 0x0000002452000c24 */ /* 0x002fe8000f8e02ff */
[----:B---3--:R-:W-:Y:S04]  /*6280*/  @P0 IMAD.WIDE R2, R0, 0x4, R2 ;  /* 0x0000000400020825 */ /* 0x008fe800078e0202 */
[----:B------:R-:W-:Y:S01]  /*6290*/  HFMA2 R0, -RZ, RZ, 0, 5.9604644775390625e-08 ;  /* 0x00000001ff007431 */ /* 0x000fe200000001ff */
[----:B--2--5:R2:W5:Y:S04]  /*62a0*/  @P0 LDG.E R41, desc[UR4][R2.64] ;  /* 0x0000000402290981 */ /* 0x024568000c1e1900 */
[----:B------:R-:W-:Y:S01]  /*62b0*/  @!P0 PRMT R85, R0, 0x7610, R85 ;  /* 0x0000761000558816 */ /* 0x000fe20000000055 */
[----:B--2---:R-:W3:Y:S06]  /*62c0*/  @!P0 LDC R41, c[0x0][0x880] ;  /* 0x00022000ff298b82 */ /* 0x004eec0000000800 */
.L_x_97:
[----:B------:R-:W-:Y:S05]  /*62d0*/  @!P5 BRA `(.L_x_98) ;  /* 0x000000000024d947 */ /* 0x000fea0003800000 */
[----:B------:R-:W-:Y:S01]  /*62e0*/  ISETP.NE.U32.AND P0, PT, R76, RZ, PT ;  /* 0x000000ff4c00720c */ /* 0x000fe20003f05070 */
[----:B------:R-:W2:Y:S03]  /*62f0*/  LDCU.64 UR4, c[0x0][0x358] ;  /* 0x00006b00ff0477ac */ /* 0x000ea60008000a00 */
[----:B------:R-:W-:Y:S11]  /*6300*/  ISETP.NE.AND.EX P0, PT, R77, RZ, PT, P0 ;  /* 0x000000ff4d00720c */ /* 0x000ff60003f05300 */
[----:B------:R-:W-:Y:S02]  /*6310*/  @!UPT UIADD3 URZ, UPT, UPT, URZ, URZ, URZ ;  /* 0x000000fffffff290 */ /* 0x000fe4000fffe0ff */
[----:B------:R-:W4:Y:S01]  /*6320*/  @P0 LDC.64 R2, c[0x0][0x8a8] ;  /* 0x00022a00ff020b82 */ /* 0x000f220000000a00 */
[----:B-1----:R-:W-:Y:S04]  /*6330*/  @P0 IMAD R0, R78, UR36, RZ ;  /* 0x000000244e000c24 */ /* 0x002fe8000f8e02ff */
[----:B----4-:R-:W-:Y:S05]  /*6340*/  @P0 IMAD.WIDE R2, R0, 0x4, R2 ;  /* 0x0000000400020825 */ /* 0x010fea00078e0202 */
[----:B--2--5:R2:W5:Y:S02]  /*6350*/  @P0 LDG.E R38, desc[UR4][R2.64] ;  /* 0x0000000402260981 */ /* 0x024564000c1e1900 */
[----:B--2---:R-:W4:Y:S02]  /*6360*/  @!P0 LDC R38, c[0x0][0x8a0] ;  /* 0x00022800ff268b82 */ /* 0x004f240000000800 */
.L_x_98:
[----:B---3-5:R-:W-:Y:S01]  /*6370*/  FSETP.NEU.AND P0, PT, R41, RZ, PT ;  /* 0x000000ff2900720b */ /* 0x028fe20003f0d000 */
[----:B------:R-:W-:Y:S01]  /*6380*/  IMAD.SHL.U32 R47, R84, 0x2, RZ ;  /* 0x00000002542f7824 */ /* 0x000fe200078e00ff */
[----:B------:R-:W-:Y:S01]  /*6390*/  SEL R5, RZ, 0xffffffff, P3 ;  /* 0xffffffffff057807 */ /* 0x000fe20001800000 */
[----:B------:R-:W-:Y:S01]  /*63a0*/  BSSY B1, `(.L_x_99) ;  /* 0x0000043000017945 */ /* 0x000fe20003800000 */
[----:B------:R-:W-:Y:S01]  /*63b0*/  @!P4 LOP3.LUT P3, RZ, R85, 0xff, RZ, 0xc0, !PT ;  /* 0x000000ff55ffc812 */ /* 0x000fe2000786c0ff */
[----:B------:R-:W-:Y:S01]  /*63c0*/  VIADD R99, R47, UR44 ;  /* 0x0000002c2f637c36 */ /* 0x000fe20008000000 */
[----:B------:R-:W-:Y:S01]  /*63d0*/  @!P4 SEL R2, RZ, 0xffffffff, P0 ;  /* 0xffffffffff02c807 */ /* 0x000fe20000000000 */
[----:B------:R-:W-:Y:S01]  /*63e0*/  IMAD.MOV.U32 R60, RZ, RZ, 0x1 ;  /* 0x00000001ff3c7424 */ /* 0x000fe200078e00ff */
[----:B------:R-:W-:Y:S01]  /*63f0*/  LOP3.LUT R93, R93, 0x1, RZ, 0x3c, !PT ;  /* 0x000000015d5d7812 */ /* 0x000fe200078e3cff */
[----:B------:R-:W-:Y:S01]  /*6400*/  IMAD.MOV.U32 R46, RZ, RZ, RZ ;  /* 0x000000ffff2e7224 */ /* 0x000fe200078e00ff */
[----:B------:R-:W-:Y:S02]  /*6410*/  @P2 SEL R2, R5, R2, !P3 ;  /* 0x0000000205022207 */ /* 0x000fe40005800000 */
[----:B------:R-:W-:Y:S02]  /*6420*/  CS2R R74, SRZ ;  /* 0x00000000004a7805 */ /* 0x000fe4000001ff00 */
[----:B------:R-:W-:Y:S02]  /*6430*/  LEA R100, R36, UR44, 0x3 ;  /* 0x0000002c24647c11 */ /* 0x000fe4000f8e18ff */
[----:B------:R-:W-:Y:S02]  /*6440*/  CS2R R72, SRZ ;  /* 0x0000000000487805 */ /* 0x000fe4000001ff00 */
[----:B------:R-:W-:Y:S02]  /*6450*/  @!P4 LOP3.LUT R2, R2, 0x1, RZ, 0xc0, !PT ;  /* 0x000000010202c812 */ /* 0x000fe400078ec0ff */
[----:B------:R-:W-:Y:S02]  /*6460*/  CS2R R66, SRZ ;  /* 0x0000000000427805 */ /* 0x000fe4000001ff00 */
[----:B------:R-:W-:Y:S02]  /*6470*/  SHF.L.U32 R3, R92, 0x1f, RZ ;  /* 0x0000001f5c037819 */ /* 0x000fe400000006ff */
[----:B------:R-:W-:Y:S02]  /*6480*/  CS2R R64, SRZ ;  /* 0x0000000000407805 */ /* 0x000fe4000001ff00 */
[----:B------:R-:W-:Y:S02]  /*6490*/  ISETP.NE.U32.OR P6, PT, R2, 0x1, P4 ;  /* 0x000000010200780c */ /* 0x000fe400027c5470 */
[----:B------:R-:W-:Y:S02]  /*64a0*/  CS2R R58, SRZ ;  /* 0x00000000003a7805 */ /* 0x000fe4000001ff00 */
[----:B------:R-:W-:Y:S02]  /*64b0*/  LEA.HI R39, R36, R36, RZ, 0x1 ;  /* 0x0000002424277211 */ /* 0x000fe400078f08ff */
[----:B------:R-:W-:Y:S02]  /*64c0*/  CS2R R56, SRZ ;  /* 0x0000000000387805 */ /* 0x000fe4000001ff00 */
[----:B------:R-:W-:Y:S02]  /*64d0*/  LOP3.LUT P4, R89, R85, 0xff, RZ, 0xc0, !PT ;  /* 0x000000ff55597812 */ /* 0x000fe4000788c0ff */
[----:B------:R-:W-:Y:S02]  /*64e0*/  CS2R R50, SRZ ;  /* 0x0000000000327805 */ /* 0x000fe4000001ff00 */
[----:B------:R-:W-:Y:S01]  /*64f0*/  SEL R2, RZ, 0xffffffff, P0 ;  /* 0xffffffffff027807 */ /* 0x000fe20000000000 */
[C---:B-1----:R-:W-:Y:S01]  /*6500*/  IMAD.SHL.U32 R0, R39.reuse, 0x80, RZ ;  /* 0x0000008027007824 */ /* 0x042fe200078e00ff */
[----:B------:R-:W-:Y:S02]  /*6510*/  LOP3.LUT R39, R39, 0xffe, RZ, 0xc0, !PT ;  /* 0x00000ffe27277812 */ /* 0x000fe400078ec0ff */
[----:B------:R-:W-:Y:S02]  /*6520*/  CS2R R48, SRZ ;  /* 0x0000000000307805 */ /* 0x000fe4000001ff00 */
[----:B------:R-:W-:Y:S01]  /*6530*/  @P1 SEL R2, R5, R2, !P4 ;  /* 0x0000000205021207 */ /* 0x000fe20006000000 */
[----:B------:R-:W-:Y:S01]  /*6540*/  VIADD R101, R99, 0x400 ;  /* 0x0000040063657836 */ /* 0x000fe20000000000 */
[----:B------:R-:W-:Y:S01]  /*6550*/  LOP3.LUT R0, R0, 0xffffff00, RZ, 0xc0, !PT ;  /* 0xffffff0000007812 */ /* 0x000fe200078ec0ff */
[----:B------:R-:W-:Y:S01]  /*6560*/  IMAD.IADD R39, R36, 0x1, -R39 ;  /* 0x0000000124277824 */ /* 0x000fe200078e0a27 */
[----:B------:R-:W-:Y:S01]  /*6570*/  @P6 SHF.L.U32 R4, R93, 0x1f, RZ ;  /* 0x0000001f5d046819 */ /* 0x000fe200000006ff */
[----:B------:R-:W-:Y:S01]  /*6580*/  IMAD.IADD R98, R94, 0x1, R99 ;  /* 0x000000015e627824 */ /* 0x000fe200078e0263 */
[----:B------:R-:W-:Y:S01]  /*6590*/  LOP3.LUT R2, R2, 0x1, RZ, 0xc0, !PT ;  /* 0x0000000102027812 */ /* 0x000fe200078ec0ff */
[----:B------:R-:W-:Y:S01]  /*65a0*/  IMAD.IADD R0, R37, 0x1, R0 ;  /* 0x0000000125007824 */ /* 0x000fe200078e0200 */
[----:B------:R-:W1:Y:S01]  /*65b0*/  @P6 SYNCS.PHASECHK.TRANS64.TRYWAIT P3, [UR44+0x20], R4 ;  /* 0x00002004ff0065a7 */ /* 0x000e62000806112c */
[----:B------:R-:W-:Y:S02]  /*65c0*/  P2R R97, PR, RZ, 0x40 ;  /* 0x00000040ff617803 */ /* 0x000fe40000000000 */
[----:B------:R-:W-:Y:S01]  /*65d0*/  ISETP.NE.U32.AND P5, PT, R2, 0x1, PT ;  /* 0x000000010200780c */ /* 0x000fe20003fa5070 */
[----:B------:R-:W-:Y:S03]  /*65e0*/  IMAD R39, R39, 0x100000, R0 ;  /* 0x0010000027277824 */ /* 0x000fe600078e0200 */
[----:B------:R-:W-:Y:S01]  /*65f0*/  P2R R61, PR, RZ, 0x20 ;  /* 0x00000020ff3d7803 */ /* 0x000fe20000000000 */
[----:B------:R2:W3:Y:S01]  /*6600*/  SYNCS.PHASECHK.TRANS64.TRYWAIT P2, [R100+URZ+0x90], R3 ;  /* 0x00009003640075a7 */ /* 0x0004e200080411ff */
[----:B-1----:R-:W-:Y:S01]  /*6610*/  @P6 SEL R60, RZ, 0x1, !P3 ;  /* 0x00000001ff3c6807 */ /* 0x002fe20005800000 */
[----:B--2---:R-:W-:Y:S06]  /*6620*/  @!P6 BRA `(.L_x_100) ;  /* 0x000000000068e947 */ /* 0x004fec0003800000 */
[C---:B------:R-:W-:Y:S01]  /*6630*/  @P5 IMAD R5, R95.reuse, 0x2, R101 ;  /* 0x000000025f055824 */ /* 0x040fe200078e0265 */
[----:B------:R-:W-:Y:S01]  /*6640*/  ISETP.NE.AND P0, PT, R60, RZ, PT ;  /* 0x000000ff3c00720c */ /* 0x000fe20003f05270 */
[----:B------:R-:W-:Y:S01]  /*6650*/  @P5 IMAD R2, R95, 0x2, R99 ;  /* 0x000000025f025824 */ /* 0x000fe200078e0263 */
[----:B------:R-:W-:Y:S01]  /*6660*/  BSSY B0, `(.L_x_101) ;  /* 0x000000e000007945 */ /* 0x000fe20003800000 */
[----:B------:R-:W-:Y:S01]  /*6670*/  IMAD.MOV.U32 R74, RZ, RZ, RZ ;  /* 0x000000ffff4a7224 */ /* 0x000fe200078e00ff */
[----:B------:R-:W-:Y:S01]  /*6680*/  CS2R R66, SRZ ;  /* 0x0000000000427805 */ /* 0x000fe2000001ff00 */
[----:B------:R-:W-:Y:S01]  /*6690*/  @P5 IMAD.IADD R4, R94, 0x1, R5 ;  /* 0x000000015e045824 */ /* 0x000fe200078e0205 */
[----:B------:R-:W-:Y:S02]  /*66a0*/  CS2R R64, SRZ ;  /* 0x0000000000407805 */ /* 0x000fe4000001ff00 */
[----:B------:R-:W-:Y:S02]  /*66b0*/  CS2R R72, SRZ ;  /* 0x0000000000487805 */ /* 0x000fe4000001ff00 */
[----:B------:R-:W-:Y:S02]  /*66c0*/  CS2R R50, SRZ ;  /* 0x0000000000327805 */ /* 0x000fe4000001ff00 */
[----:B------:R-:W-:Y:S02]  /*66d0*/  CS2R R48, SRZ ;  /* 0x0000000000307805 */ /* 0x000fe4000001ff00 */
[----:B------:R-:W-:Y:S02]  /*66e0*/  CS2R R58, SRZ ;  /* 0x00000000003a7805 */ /* 0x000fe4000001ff00 */
[----:B------:R-:W-:Y:S01]  /*66f0*/  CS2R R56, SRZ ;  /* 0x0000000000387805 */ /* 0x000fe2000001ff00 */
[----:B------:R-:W-:Y:S06]  /*6700*/  @P0 BRA `(.L_x_102) ;  /* 0x00000000000c0947 */ /* 0x000fec0003800000 */
[----:B------:R-:W-:Y:S04]  /*6710*/  SHF.L.U32 R5, R93, 0x1f, RZ ;  /* 0x0000001f5d057819 */ /* 0x000fe800000006ff */
[----:B------:R-:W1:Y:S02]  /*6720*/  SYNCS.PHASECHK.TRANS64.TRYWAIT P0, [UR44+0x20], R5 ;  /* 0x00002005ff0075a7 */ /* 0x000e64000800112c */
[----:B-1----:R-:W-:Y:S05]  /*6730*/  @!P0 BRA `(.L_x_103) ;  /* 0x0000003c00688947 */ /* 0x002fea0003800000 */
.L_x_102:
[----:B------:R-:W-:Y:S05]  /*6740*/  BSYNC B0 ;  /* 0x0000000000007941 */ /* 0x000fea0003800000 */
.L_x_101:
[----:B------:R-:W-:Y:S01]  /*6750*/  ISETP.NE.AND P0, PT, R61, RZ, PT ;  /* 0x000000ff3d00720c */ /* 0x000fe20003f05270 */
[----:B------:R-:W-:Y:S11]  /*6760*/  HFMA2 R46, -RZ, RZ, 0, 5.9604644775390625e-08 ;  /* 0x00000001ff2e7431 */ /* 0x000ff600000001ff */
[----:B------:R-:W-:Y:S01]  /*6770*/  @!UPT UIADD3 URZ, UPT, UPT, URZ, URZ, URZ ;  /* 0x000000fffffff290 */ /* 0x000fe2000fffe0ff */
[----:B------:R-:W-:Y:S05]  /*6780*/  @P0 WARPSYNC.ALL ;  /* 0x0000000000000948 */ /* 0x000fea0003800000 */
[----:B------:R2:W1:Y:S04]  /*6790*/  @P0 LDSM.16.M88.4 R64, [R2+0x400] ;  /* 0x000400000240083b */ /* 0x0004680000000200 */
[----:B------:R2:W1:Y:S04]  /*67a0*/  @P0 LDSM.16.M88.4 R72, [R4] ;  /* 0x000000000448083b */ /* 0x0004680000000200 */
[----:B------:R2:W1:Y:S04]  /*67b0*/  @P0 LDSM.16.M88.4 R48, [R47+UR44+0x400] ;  /* 0x0004002c2f30083b */ /* 0x0004680008000200 */
[----:B------:R2:W1:Y:S02]  /*67c0*/  @P0 LDSM.16.M88.4 R56, [R98+0x400] ;  /* 0x000400006238083b */ /* 0x0004640000000200 */
.L_x_100:
[----:B------:R-:W-:Y:S05]  /*67d0*/  BSYNC B1 ;  /* 0x0000000000017941 */ /* 0x000fea0003800000 */
.L_x_99:
[----:B-1----:R-:W-:Y:S04]  /*67e0*/  SHF.R.U32.HI R5, RZ, 0x15, R39 ;  /* 0x00000015ff057819 */ /* 0x002fe80000011627 */
[----:B------:R-:W-:Y:S01]  /*67f0*/  LOP3.LUT P0, RZ, R5, 0x3, R86, 0x48, !PT ;  /* 0x0000000305ff7812 */ /* 0x000fe20007804856 */
[----:B------:R-:W-:Y:S01]  /*6800*/  @!UPT UIADD3 URZ, UPT, UPT, URZ, URZ, URZ ;  /* 0x000000fffffff290 */ /* 0x000fe2000fffe0ff */
[----:B---3--:R-:W-:Y:S11]  /*6810*/  @P2 BRA `(.L_x_104) ;  /* 0x0000000000082947 */ /* 0x008ff60003800000 */
[----:B------:R-:W1:Y:S02]  /*6820*/  SYNCS.PHASECHK.TRANS64.TRYWAIT P1, [R100+URZ+0x90], R3 ;  /* 0x00009003640075a7 */ /* 0x000e6400080211ff */
[----:B-1----:R-:W-:Y:S05]  /*6830*/  @!P1 BRA `(.L_x_105) ;  /* 0x0000003c00409947 */ /* 0x002fea0003800000 */
.L_x_104:
[----:B------:R-:W-:Y:S05]  /*6840*/  @!P0 BRA `(.L_x_106) ;  /* 0x0000000000408947 */ /* 0x000fea0003800000 */
[----:B------:R-:W3:Y:S01]  /*6850*/  LDCU.64 UR8, c[0x4][0x70] ;  /* 0x01000e00ff0877ac */ /* 0x000ee20008000a00 */
[----:B-1----:R-:W-:Y:S01]  /*6860*/  MOV R3, 0x0 ;  /* 0x0000000000037802 */ /* 0x002fe20000000f00 */
[----:B------:R-:W-:Y:S02]  /*6870*/  HFMA2 R12, -RZ, RZ, 0, 5.9604644775390625e-08 ;  /* 0x00000001ff0c7431 */ /* 0x000fe400000001ff */
[----:B------:R-:W-:Y:S02]  /*6880*/  IMAD.MOV.U32 R8, RZ, RZ, 0x192 ;  /* 0x00000192ff087424 */ /* 0x000fe400078e00ff */
[----:B------:R-:W-:Y:S01]  /*6890*/  IMAD.MOV.U32 R13, RZ, RZ, RZ ;  /* 0x000000ffff0d7224 */ /* 0x000fe200078e00ff */
[----:B------:R-:W1:Y:S01]  /*68a0*/  LDCU.64 UR6, c[0x4][0x78] ;  /* 0x01000f00ff0677ac */ /* 0x000e620008000a00 */
[----:B--2---:R-:W2:Y:S01]  /*68b0*/  LDC.64 R2, c[0x4][R3] ;  /* 0x0100000003027b82 */ /* 0x004ea20000000a00 */
[----:B------:R-:W5:Y:S01]  /*68c0*/  LDCU.64 UR4, c[0x4][0x10] ;  /* 0x01000200ff0477ac */ /* 0x000f620008000a00 */
[----:B---3--:R-:W-:Y:S01]  /*68d0*/  MOV R5, UR9 ;  /* 0x0000000900057c02 */ /* 0x008fe20008000f00 */
[----:B------:R-:W-:Y:S01]  /*68e0*/  IMAD.U32 R4, RZ, RZ, UR8 ;  /* 0x00000008ff047e24 */ /* 0x000fe2000f8e00ff */
[----:B-1----:R-:W-:Y:S01]  /*68f0*/  MOV R7, UR7 ;  /* 0x0000000700077c02 */ /* 0x002fe20008000f00 */
[----:B------:R-:W-:Y:S01]  /*6900*/  IMAD.U32 R6, RZ, RZ, UR6 ;  /* 0x00000006ff067e24 */ /* 0x000fe2000f8e00ff */
[----:B-----5:R-:W-:Y:S01]  /*6910*/  MOV R11, UR5 ;  /* 0x00000005000b7c02 */ /* 0x020fe20008000f00 */
[----:B------:R-:W-:Y:S02]  /*6920*/  IMAD.U32 R10, RZ, RZ, UR4 ;  /* 0x00000004ff0a7e24 */ /* 0x000fe4000f8e00ff */
[----:B------:R-:W-:Y:S07]  /*6930*/  LEPC R20, `(.L_x_106) ;  /* 0x000000001014794e */ /* 0x000fee0000000000 */
[----:B--2-4-:R-:W-:Y:S05]  /*6940*/  CALL.ABS.NOINC R2 ;  /* 0x0000000002007343 */ /* 0x014fea0003c00000 */
.L_x_106:
[----:B------:R-:W-:Y:S05]  /*6950*/  WARPSYNC.ALL ;  /* 0x0000000000007948 */ /* 0x000fea0003800000 */
[----:B------:R-:W-:Y:S01]  /*6960*/  R2UR UR4, R39 ;  /* 0x00000000270472ca */ /* 0x000fe200000e0000 */
[--C-:B------:R-:W-:Y:S01]  /*6970*/  HADD2.F32 R40, -RZ, R48.reuse.H0_H0 ;  /* 0x20000030ff287230 */ /* 0x100fe20000004100 */
[----:B------:R-:W-:Y:S01]  /*6980*/  SHF.L.U32 R62, R95, 0x1, RZ ;  /* 0x000000015f3e7819 */ /* 0x000fe200000006ff */
[----:B------:R-:W-:Y:S01]  /*6990*/  HADD2.F32 R43, -RZ, R48.H1_H1 ;  /* 0x30000030ff2b7230 */ /* 0x000fe20000004100 */
[----:B------:R-:W-:Y:S01]  /*69a0*/  ISETP.NE.AND P0, PT, R96, RZ, PT ;  /* 0x000000ff6000720c */ /* 0x000fe20003f05270 */
[----:B------:R-:W-:Y:S01]  /*69b0*/  HADD2.F32 R42, -RZ, R49.H0_H0 ;  /* 0x20000031ff2a7230 */ /* 0x000fe20000004100 */
[----:B------:R-:W-:Y:S01]  /*69c0*/  IADD3 R101, PT, PT, R101, R62, RZ ;  /* 0x0000003e65657210 */ /* 0x000fe20007ffe0ff */
[----:B------:R-:W-:Y:S01]  /*69d0*/  HADD2.F32 R45, -RZ, R51.H0_H0 ;  /* 0x20000033ff2d7230 */ /* 0x000fe20000004100 */
[----:B------:R-:W-:Y:S02]  /*69e0*/  BSSY.RECONVERGENT B0, `(.L_x_107) ;  /* 0x0000085000007945 */ /* 0x000fe40003800200 */
[----:B------:R-:W-:Y:S03]  /*69f0*/  IADD3 R102, PT, PT, R94, R101, RZ ;  /* 0x000000655e667210 */ /* 0x000fe60007ffe0ff */
[----:B--2---:R-:W4:Y:S02]  /*6a00*/  LDTM.16dp256bit.x8 R4, tmem[UR4] ;  /* 0x00000004000479ee */ /* 0x004f2400081a0000 */
[C---:B----4-:R-:W-:Y:S01]  /*6a10*/  FMUL R0, R38.reuse, R4 ;  /* 0x0000000426007220 */ /* 0x050fe20000400000 */
[C---:B------:R-:W-:Y:S01]  /*6a20*/  FMUL R2, R38.reuse, R5 ;  /* 0x0000000526027220 */ /* 0x040fe20000400000 */
[C---:B-1----:R-:W-:Y:S01]  /*6a30*/  FMUL R3, R38.reuse, R6 ;  /* 0x0000000626037220 */ /* 0x042fe20000400000 */
[C---:B------:R-:W-:Y:S01]  /*6a40*/  FMUL R7, R38.reuse, R7 ;  /* 0x0000000726077220 */ /* 0x040fe20000400000 */
[C---:B------:R-:W-:Y:S01]  /*6a50*/  FFMA R0, R41.reuse, R40, R0 ;  /* 0x0000002829007223 */ /* 0x040fe20000000000 */
[----:B------:R-:W-:Y:S02]  /*6a60*/  HADD2.F32 R40, -RZ, R49.H1_H1 ;  /* 0x30000031ff287230 */ /* 0x000fe40000004100 */
[C---:B------:R-:W-:Y:S01]  /*6a70*/  FFMA R2, R41.reuse, R43, R2 ;  /* 0x0000002b29027223 */ /* 0x040fe20000000002 */
[C---:B------:R-:W-:Y:S01]  /*6a80*/  FFMA R3, R41.reuse, R42, R3 ;  /* 0x0000002a29037223 */ /* 0x040fe20000000003 */
[--C-:B------:R-:W-:Y:S02]  /*6a90*/  HADD2.F32 R43, -RZ, R50.reuse.H0_H0 ;  /* 0x20000032ff2b7230 */ /* 0x100fe40000004100 */
[----:B------:R-:W-:Y:S01]  /*6aa0*/  FMUL R4, R38, R8 ;  /* 0x0000000826047220 */ /* 0x000fe20000400000 */
[----:B------:R-:W-:Y:S01]  /*6ab0*/  HADD2.F32 R42, -RZ, R50.H1_H1 ;  /* 0x30000032ff2a7230 */ /* 0x000fe20000004100 */
[----:B------:R-:W-:Y:S01]  /*6ac0*/  F2FP.F16.F32.PACK_AB R52, R2, R0 ;  /* 0x000000000234723e */ /* 0x000fe200000000ff */
[C---:B------:R-:W-:Y:S01]  /*6ad0*/  FFMA R7, R41.reuse, R40, R7 ;  /* 0x0000002829077223 */ /* 0x040fe20000000007 */
[----:B------:R-:W-:Y:S01]  /*6ae0*/  FFMA R4, R41, R43, R4 ;  /* 0x0000002b29047223 */ /* 0x000fe20000000004 */
[C---:B------:R-:W-:Y:S01]  /*6af0*/  FMUL R5, R38.reuse, R9 ;  /* 0x0000000926057220 */ /* 0x040fe20000400000 */
[C---:B------:R-:W-:Y:S01]  /*6b00*/  FMUL R6, R38.reuse, R10 ;  /* 0x0000000a26067220 */ /* 0x040fe20000400000 */
[----:B------:R-:W-:Y:S01]  /*6b10*/  HADD2.F32 R40, -RZ, R51.H1_H1 ;  /* 0x30000033ff287230 */ /* 0x000fe20000004100 */
[----:B------:R-:W-:Y:S01]  /*6b20*/  F2FP.F16.F32.PACK_AB R53, R7, R3 ;  /* 0x000000030735723e */ /* 0x000fe200000000ff */
[C---:B------:R-:W-:Y:S01]  /*6b30*/  FFMA R5, R41.reuse, R42, R5 ;  /* 0x0000002a29057223 */ /* 0x040fe20000000005 */
[----:B------:R-:W-:Y:S01]  /*6b40*/  FFMA R6, R41, R45, R6 ;  /* 0x0000002d29067223 */ /* 0x000fe20000000006 */
[C---:B------:R-:W-:Y:S01]  /*6b50*/  FMUL R11, R38.reuse, R11 ;  /* 0x0000000b260b7220 */ /* 0x040fe20000400000 */
[--C-:B------:R-:W-:Y:S02]  /*6b60*/  HADD2.F32 R43, -RZ, R56.reuse.H0_H0 ;  /* 0x20000038ff2b7230 */ /* 0x100fe40000004100 */
[C---:B------:R-:W-:Y:S01]  /*6b70*/  FMUL R8, R38.reuse, R12 ;  /* 0x0000000c26087220 */ /* 0x040fe20000400000 */
[----:B------:R-:W-:Y:S01]  /*6b80*/  F2FP.F16.F32.PACK_AB R54, R5, R4 ;  /* 0x000000040536723e */ /* 0x000fe200000000ff */
[C---:B------:R-:W-:Y:S01]  /*6b90*/  FFMA R11, R41.reuse, R40, R11 ;  /* 0x00000028290b7223 */ /* 0x040fe2000000000b */
[----:B------:R-:W-:Y:S02]  /*6ba0*/  HADD2.F32 R40, -RZ, R56.H1_H1 ;  /* 0x30000038ff287230 */ /* 0x000fe40000004100 */
[----:B------:R-:W-:Y:S01]  /*6bb0*/  FFMA R8, R41, R43, R8 ;  /* 0x0000002b29087223 */ /* 0x000fe20000000008 */
[C---:B------:R-:W-:Y:S01]  /*6bc0*/  FMUL R9, R38.reuse, R13 ;  /* 0x0000000d26097220 */ /* 0x040fe20000400000 */
[--C-:B------:R-:W-:Y:S01]  /*6bd0*/  HADD2.F32 R45, -RZ, R57.reuse.H0_H0 ;  /* 0x20000039ff2d7230 */ /* 0x100fe20000004100 */
[----:B------:R-:W-:Y:S01]  /*6be0*/  F2FP.F16.F32.PACK_AB R55, R11, R6 ;  /* 0x000000060b37723e */ /* 0x000fe200000000ff */
[C---:B------:R-:W-:Y:S01]  /*6bf0*/  FMUL R10, R38.reuse, R14 ;  /* 0x0000000e260a7220 */ /* 0x040fe20000400000 */
[----:B------:R-:W-:Y:S02]  /*6c00*/  HADD2.F32 R42, -RZ, R57.H1_H1 ;  /* 0x30000039ff2a7230 */ /* 0x000fe40000004100 */
[C---:B------:R-:W-:Y:S01]  /*6c10*/  FFMA R9, R41.reuse, R40, R9 ;  /* 0x0000002829097223 */ /* 0x040fe20000000009 */
[C---:B------:R-:W-:Y:S01]  /*6c20*/  FMUL R15, R38.reuse, R15 ;  /* 0x0000000f260f7220 */ /* 0x040fe20000400000 */
[----:B------:R1:W-:Y:S01]  /*6c30*/  STSM.16.M88.4 [R99+0x400], R52 ;  /* 0x0004003463007844 */ /* 0x0003e20000000200 */
[----:B------:R-:W-:Y:S01]  /*6c40*/  FFMA R10, R41, R45, R10 ;  /* 0x0000002d290a7223 */ /* 0x000fe2000000000a */
[--C-:B------:R-:W-:Y:S01]  /*6c50*/  HADD2.F32 R40, -RZ, R58.reuse.H0_H0 ;  /* 0x2000003aff287230 */ /* 0x100fe20000004100 */
[----:B------:R-:W-:Y:S01]  /*6c60*/  F2FP.F16.F32.PACK_AB R68, R9, R8 ;  /* 0x000000080944723e */ /* 0x000fe200000000ff */
[----:B------:R-:W-:Y:S01]  /*6c70*/  FFMA R15, R41, R42, R15 ;  /* 0x0000002a290f7223 */ /* 0x000fe2000000000f */
[C---:B------:R-:W-:Y:S01]  /*6c80*/  FMUL R12, R38.reuse, R16 ;  /* 0x00000010260c7220 */ /* 0x040fe20000400000 */
[----:B------:R-:W-:Y:S02]  /*6c90*/  HADD2.F32 R42, -RZ, R58.H1_H1 ;  /* 0x3000003aff2a7230 */ /* 0x000fe40000004100 */
[C---:B------:R-:W-:Y:S01]  /*6ca0*/  FMUL R13, R38.reuse, R17 ;  /* 0x00000011260d7220 */ /* 0x040fe20000400000 */
[--C-:B------:R-:W-:Y:S01]  /*6cb0*/  HADD2.F32 R43, -RZ, R59.reuse.H0_H0 ;  /* 0x2000003bff2b7230 */ /* 0x100fe20000004100 */
[----:B------:R-:W-:Y:S01]  /*6cc0*/  F2FP.F16.F32.PACK_AB R69, R15, R10 ;  /* 0x0000000a0f45723e */ /* 0x000fe200000000ff */
[C---:B------:R-:W-:Y:S01]  /*6cd0*/  FFMA R12, R41.reuse, R40, R12 ;  /* 0x00000028290c7223 */ /* 0x040fe2000000000c */
[----:B------:R-:W-:Y:S01]  /*6ce0*/  FFMA R13, R41, R42, R13 ;  /* 0x0000002a290d7223 */ /* 0x000fe2000000000d */
[C---:B------:R-:W-:Y:S01]  /*6cf0*/  FMUL R14, R38.reuse, R18 ;  /* 0x00000012260e7220 */ /* 0x040fe20000400000 */
[----:B------:R-:W-:Y:S02]  /*6d00*/  HADD2.F32 R40, -RZ, R59.H1_H1 ;  /* 0x3000003bff287230 */ /* 0x000fe40000004100 */
[C---:B------:R-:W-:Y:S01]  /*6d10*/  FMUL R19, R38.reuse, R19 ;  /* 0x0000001326137220 */ /* 0x040fe20000400000 */
[C---:B------:R-:W-:Y:S01]  /*6d20*/  FMUL R16, R38.reuse, R20 ;  /* 0x0000001426107220 */ /* 0x040fe20000400000 */
[----:B------:R-:W-:Y:S01]  /*6d30*/  F2FP.F16.F32.PACK_AB R70, R13, R12 ;  /* 0x0000000c0d46723e */ /* 0x000fe200000000ff */
[C---:B------:R-:W-:Y:S01]  /*6d40*/  FFMA R14, R41.reuse, R43, R14 ;  /* 0x0000002b290e7223 */ /* 0x040fe2000000000e */
[--C-:B------:R-:W-:Y:S02]  /*6d50*/  HADD2.F32 R43, -RZ, R64.reuse.H0_H0 ;  /* 0x20000040ff2b7230 */ /* 0x100fe40000004100 */
[C---:B------:R-:W-:Y:S01]  /*6d60*/  FFMA R19, R41.reuse, R40, R19 ;  /* 0x0000002829137223 */ /* 0x040fe20000000013 */
[----:B------:R-:W-:Y:S02]  /*6d70*/  HADD2.F32 R42, -RZ, R64.H1_H1 ;  /* 0x30000040ff2a7230 */ /* 0x000fe40000004100 */
[C---:B------:R-:W-:Y:S01]  /*6d80*/  FMUL R17, R38.reuse, R21 ;  /* 0x0000001526117220 */ /* 0x040fe20000400000 */
[--C-:B------:R-:W-:Y:S02]  /*6d90*/  HADD2.F32 R45, -RZ, R65.reuse.H0_H0 ;  /* 0x20000041ff2d7230 */ /* 0x100fe40000004100 */
[----:B------:R-:W-:Y:S01]  /*6da0*/  FFMA R16, R41, R43, R16 ;  /* 0x0000002b29107223 */ /* 0x000fe20000000010 */
[----:B------:R-:W-:Y:S01]  /*6db0*/  F2FP.F16.F32.PACK_AB R71, R19, R14 ;  /* 0x0000000e1347723e */ /* 0x000fe200000000ff */
[----:B------:R-:W-:Y:S01]  /*6dc0*/  FFMA R17, R41, R42, R17 ;  /* 0x0000002a29117223 */ /* 0x000fe20000000011 */
[C---:B------:R-:W-:Y:S01]  /*6dd0*/  FMUL R18, R38.reuse, R22 ;  /* 0x0000001626127220 */ /* 0x040fe20000400000 */
[----:B------:R-:W-:Y:S02]  /*6de0*/  HADD2.F32 R40, -RZ, R65.H1_H1 ;  /* 0x30000041ff287230 */ /* 0x000fe40000004100 */
[C---:B------:R-:W-:Y:S01]  /*6df0*/  FMUL R23, R38.reuse, R23 ;  /* 0x0000001726177220 */ /* 0x040fe20000400000 */
[----:B------:R1:W-:Y:S01]  /*6e00*/  STSM.16.M88.4 [R98+0x400], R68 ;  /* 0x0004004462007844 */ /* 0x0003e20000000200 */
[----:B------:R-:W-:Y:S01]  /*6e10*/  F2FP.F16.F32.PACK_AB R104, R17, R16 ;  /* 0x000000101168723e */ /* 0x000fe200000000ff */
[C---:B------:R-:W-:Y:S01]  /*6e20*/  FFMA R18, R41.reuse, R45, R18 ;  /* 0x0000002d29127223 */ /* 0x040fe20000000012 */
[----:B------:R-:W-:Y:S01]  /*6e30*/  FFMA R23, R41, R40, R23 ;  /* 0x0000002829177223 */ /* 0x000fe20000000017 */
[--C-:B------:R-:W-:Y:S02]  /*6e40*/  HADD2.F32 R43, -RZ, R66.reuse.H0_H0 ;  /* 0x20000042ff2b7230 */ /* 0x100fe40000004100 */
[C---:B------:R-:W-:Y:S01]  /*6e50*/  FMUL R20, R38.reuse, R24 ;  /* 0x0000001826147220 */ /* 0x040fe20000400000 */
[----:B------:R-:W-:Y:S02]  /*6e60*/  HADD2.F32 R40, -RZ, R66.H1_H1 ;  /* 0x30000042ff287230 */ /* 0x000fe40000004100 */
[C---:B------:R-:W-:Y:S01]  /*6e70*/  FMUL R21, R38.reuse, R25 ;  /* 0x0000001926157220 */ /* 0x040fe20000400000 */
[--C-:B------:R-:W-:Y:S01]  /*6e80*/  HADD2.F32 R45, -RZ, R67.reuse.H0_H0 ;  /* 0x20000043ff2d7230 */ /* 0x100fe20000004100 */
[----:B------:R-:W-:Y:S01]  /*6e90*/  F2FP.F16.F32.PACK_AB R105, R23, R18 ;  /* 0x000000121769723e */ /* 0x000fe200000000ff */
[C---:B------:R-:W-:Y:S01]  /*6ea0*/  FFMA R20, R41.reuse, R43, R20 ;  /* 0x0000002b29147223 */ /* 0x040fe20000000014 */
[C---:B------:R-:W-:Y:S01]  /*6eb0*/  FFMA R21, R41.reuse, R40, R21 ;  /* 0x0000002829157223 */ /* 0x040fe20000000015 */
[C---:B------:R-:W-:Y:S01]  /*6ec0*/  FMUL R22, R38.reuse, R26 ;  /* 0x0000001a26167220 */ /* 0x040fe20000400000 */
[----:B------:R-:W-:Y:S02]  /*6ed0*/  HADD2.F32 R42, -RZ, R67.H1_H1 ;  /* 0x30000043ff2a7230 */ /* 0x000fe40000004100 */
[C---:B------:R-:W-:Y:S01]  /*6ee0*/  FMUL R27, R38.reuse, R27 ;  /* 0x0000001b261b7220 */ /* 0x040fe20000400000 */
[--C-:B------:R-:W-:Y:S02]  /*6ef0*/  HADD2.F32 R40, -RZ, R72.reuse.H0_H0 ;  /* 0x20000048ff287230 */ /* 0x100fe40000004100 */
[C---:B------:R-:W-:Y:S01]  /*6f00*/  FFMA R22, R41.reuse, R45, R22 ;  /* 0x0000002d29167223 */ /* 0x040fe20000000016 */
[C---:B------:R-:W-:Y:S01]  /*6f10*/  FMUL R24, R38.reuse, R28 ;  /* 0x0000001c26187220 */ /* 0x040fe20000400000 */
[C---:B------:R-:W-:Y:S01]  /*6f20*/  FFMA R27, R41.reuse, R42, R27 ;  /* 0x0000002a291b7223 */ /* 0x040fe2000000001b */
[----:B------:R-:W-:Y:S02]  /*6f30*/  HADD2.F32 R42, -RZ, R72.H1_H1 ;  /* 0x30000048ff2a7230 */ /* 0x000fe40000004100 */
[C---:B------:R-:W-:Y:S01]  /*6f40*/  FMUL R25, R38.reuse, R29 ;  /* 0x0000001d26197220 */ /* 0x040fe20000400000 */
[--C-:B------:R-:W-:Y:S02]  /*6f50*/  HADD2.F32 R43, -RZ, R73.reuse.H0_H0 ;  /* 0x20000049ff2b7230 */ /* 0x100fe40000004100 */
[C---:B------:R-:W-:Y:S01]  /*6f60*/  FMUL R26, R38.reuse, R30 ;  /* 0x0000001e261a7220 */ /* 0x040fe20000400000 */
[C---:B------:R-:W-:Y:S01]  /*6f70*/  FFMA R24, R41.reuse, R40, R24 ;  /* 0x0000002829187223 */ /* 0x040fe20000000018 */
[----:B------:R-:W-:Y:S02]  /*6f80*/  HADD2.F32 R40, -RZ, R73.H1_H1 ;  /* 0x30000049ff287230 */ /* 0x000fe40000004100 */
[C---:B------:R-:W-:Y:S01]  /*6f90*/  FFMA R25, R41.reuse, R42, R25 ;  /* 0x0000002a29197223 */ /* 0x040fe20000000019 */
[C---:B------:R-:W-:Y:S01]  /*6fa0*/  FMUL R31, R38.reuse, R31 ;  /* 0x0000001f261f7220 */ /* 0x040fe20000400000 */
[C---:B------:R-:W-:Y:S01]  /*6fb0*/  FFMA R26, R41.reuse, R43, R26 ;  /* 0x0000002b291a7223 */ /* 0x040fe2000000001a */
[--C-:B------:R-:W-:Y:S02]  /*6fc0*/  HADD2.F32 R43, -RZ, R74.reuse.H0_H0 ;  /* 0x2000004aff2b7230 */ /* 0x100fe40000004100 */
[C---:B------:R-:W-:Y:S01]  /*6fd0*/  FMUL R28, R38.reuse, R32 ;  /* 0x00000020261c7220 */ /* 0x040fe20000400000 */
[----:B------:R-:W-:Y:S02]  /*6fe0*/  HADD2.F32 R42, -RZ, R74.H1_H1 ;  /* 0x3000004aff2a7230 */ /* 0x000fe40000004100 */
[C---:B------:R-:W-:Y:S01]  /*6ff0*/  FFMA R31, R41.reuse, R40, R31 ;  /* 0x00000028291f7223 */ /* 0x040fe2000000001f */
[C---:B------:R-:W-:Y:S01]  /*7000*/  FMUL R29, R38.reuse, R33 ;  /* 0x00000021261d7220 */ /* 0x040fe20000400000 */
[--C-:B------:R-:W-:Y:S02]  /*7010*/  HADD2.F32 R45, -RZ, R75.reuse.H0_H0 ;  /* 0x2000004bff2d7230 */ /* 0x100fe40000004100 */
[C---:B------:R-:W-:Y:S01]  /*7020*/  FMUL R30, R38.reuse, R34 ;  /* 0x00000022261e7220 */ /* 0x040fe20000400000 */
[----:B------:R-:W-:Y:S02]  /*7030*/  HADD2.F32 R40, -RZ, R75.H1_H1 ;  /* 0x3000004bff287230 */ /* 0x000fe40000004100 */
[----:B------:R-:W-:Y:S01]  /*7040*/  FMUL R35, R38, R35 ;  /* 0x0000002326237220 */ /* 0x000fe20000400000 */
[C---:B------:R-:W-:Y:S01]  /*7050*/  FFMA R28, R41.reuse, R43, R28 ;  /* 0x0000002b291c7223 */ /* 0x040fe2000000001c */
[C---:B------:R-:W-:Y:S01]  /*7060*/  FFMA R29, R41.reuse, R42, R29 ;  /* 0x0000002a291d7223 */ /* 0x040fe2000000001d */
[C---:B------:R-:W-:Y:S01]  /*7070*/  FFMA R30, R41.reuse, R45, R30 ;  /* 0x0000002d291e7223 */ /* 0x040fe2000000001e */
[----:B------:R-:W-:Y:S01]  /*7080*/  FFMA R35, R41, R40, R35 ;  /* 0x0000002829237223 */ /* 0x000fe20000000023 */
[----:B------:R-:W-:Y:S02]  /*7090*/  F2FP.F16.F32.PACK_AB R106, R21, R20 ;  /* 0x00000014156a723e */ /* 0x000fe400000000ff */
[----:B------:R-:W-:Y:S02]  /*70a0*/  F2FP.F16.F32.PACK_AB R107, R27, R22 ;  /* 0x000000161b6b723e */ /* 0x000fe400000000ff */
[----:B------:R-:W-:Y:S02]  /*70b0*/  F2FP.F16.F32.PACK_AB R108, R25, R24 ;  /* 0x00000018196c723e */ /* 0x000fe400000000ff */
[----:B------:R-:W-:Y:S01]  /*70c0*/  F2FP.F16.F32.PACK_AB R109, R31, R26 ;  /* 0x0000001a1f6d723e */ /* 0x000fe200000000ff */
[----:B------:R1:W-:Y:S01]  /*70d0*/  STSM.16.M88.4 [R101], R104 ;  /* 0x0000006865007844 */ /* 0x0003e20000000200 */
[----:B------:R-:W-:Y:S02]  /*70e0*/  F2FP.F16.F32.PACK_AB R110, R29, R28 ;  /* 0x0000001c1d6e723e */ /* 0x000fe400000000ff */
[----:B------:R-:W-:Y:S05]  /*70f0*/  F2FP.F16.F32.PACK_AB R111, R35, R30 ;  /* 0x0000001e236f723e */ /* 0x000fea00000000ff */
[----:B------:R1:W-:Y:S01]  /*7100*/  STSM.16.M88.4 [R102], R108 ;  /* 0x0000006c66007844 */ /* 0x0003e20000000200 */
[----:B------:R-:W-:Y:S01]  /*7110*/  @!PT LDS RZ, [RZ] ;  /* 0x00000000fffff984 */ /* 0x000fe20000000800 */
[----:B------:R-:W-:Y:S01]  /*7120*/  @!PT LDS RZ, [RZ] ;  /* 0x00000000fffff984 */ /* 0x000fe20000000800 */
[----:B------:R-:W-:Y:S01]  /*7130*/  @!PT LDS RZ, [RZ] ;  /* 0x00000000fffff984 */ /* 0x000fe20000000800 */
[----:B------:R-:W-:Y:S01]  /*7140*/  @!PT LDS RZ, [RZ] ;  /* 0x00000000fffff984 */ /* 0x000fe20000000800 */
[----:B------:R2:W-:Y:S07]  /*7150*/  MEMBAR.ALL.CTA ;  /* 0x0000000000007992 */ /* 0x0005ee0000008000 */
[----:B--2---:R-:W2:Y:S02]  /*7160*/  FENCE.VIEW.ASYNC.S ;  /* 0x00000000000073c6 */ /* 0x004ea40000000000 */
[----:B--2---:R-:W-:Y:S06]  /*7170*/  BAR.SYNC.DEFER_BLOCKING 0x1, 0x80 ;  /* 0x0042000000007b1d */ /* 0x004fec0000010000 */
[----:B------:R-:W-:Y:S05]  /*7180*/  @P0 BRA `(.L_x_108) ;  /* 0x0000000000280947 */ /* 0x000fea0003800000 */
[----:B------:R-:W2:Y:S01]  /*7190*/  LDCU.64 UR6, c[0x0][0x348] ;  /* 0x00006900ff0677ac */ /* 0x000ea20008000a00 */
[----:B------:R-:W-:Y:S01]  /*71a0*/  UIADD3 UR4, UPT, UPT, UR44, 0x400, URZ ;  /* 0x000004002c047890 */ /* 0x000fe2000fffe0ff */
[----:B------:R-:W-:Y:S05]  /*71b0*/  UMOV UR51, UR36 ;  /* 0x0000002400337c82 */ /* 0x000fea0008000000 */
[----:B------:R-:W-:Y:S04]  /*71c0*/  MOV R88, UR4 ;  /* 0x0000000400587c02 */ /* 0x000fe80008000f00 */
[----:B------:R-:W-:Y:S01]  /*71d0*/  R2UR UR48, R88 ;  /* 0x00000000583072ca */ /* 0x000fe200000e0000 */
[----:B--2---:R-:W-:Y:S04]  /*71e0*/  UIADD3 UR4, UP0, UPT, UR6, 0x680, URZ ;  /* 0x0000068006047890 */ /* 0x004fe8000ff1e0ff */
[----:B------:R-:W-:Y:S09]  /*71f0*/  UIADD3.X UR5, UPT, UPT, URZ, UR7, URZ, UP0, !UPT ;  /* 0x00000007ff057290 */ /* 0x000ff200087fe4ff */
[----:B------:R2:W-:Y:S01]  /*7200*/  UTMASTG.3D [UR48], [UR4] ;  /* 0x00000030040073b5 */ /* 0x0005e20008010000 */
[----:B------:R0:W-:Y:S01]  /*7210*/  UTMACMDFLUSH ;  /* 0x00000000000079b7 */ /* 0x0001e20000000000 */
[----:B--2---:R-:W-:Y:S04]  /*7220*/  DEPBAR.LE SB0, 0x1 ;  /* 0x000080400000791a */ /* 0x004fe80000000000 */
.L_x_108:
[----:B------:R-:W-:Y:S05]  /*7230*/  BSYNC.RECONVERGENT B0 ;  /* 0x0000000000007941 */ /* 0x000fea0003800200 */
.L_x_107:
[----:B------:R-:W-:Y:S01]  /*7240*/  BAR.SYNC.DEFER_BLOCKING 0x1, 0x80 ;  /* 0x0042000000007b1d */ /* 0x000fe20000010000 */
[----:B------:R-:W-:Y:S01]  /*7250*/  ISETP.NE.AND P1, PT, R97, RZ, PT ;  /* 0x000000ff6100720c */ /* 0x000fe20003f25270 */
[----:B------:R-:W-:Y:S01]  /*7260*/  UISETP.NE.AND UP0, UPT, UR47, URZ, UPT ;  /* 0x000000ff2f00728c */ /* 0x000fe2000bf05270 */
[----:B------:R-:W-:Y:S11]  /*7270*/  LEA R3, R46, UR44, 0x3 ;  /* 0x0000002c2e037c11 */ /* 0x000ff6000f8e18ff */
[----:B------:R-:W-:Y:S01]  /*7280*/  @P1 SHF.L.U32 R2, R93, 0x1f, RZ ;  /* 0x0000001f5d021819 */ /* 0x000fe200000006ff */
[----:B------:R-:W-:Y:S06]  /*7290*/  BRA.U !UP0, `(.L_x_109) ;  /* 0x0000000108247547 */ /* 0x000fec000b800000 */
[----:B------:R-:W-:Y:S01]  /*72a0*/  IMAD.U32 R5, RZ, RZ, UR46 ;  /* 0x0000002eff057e24 */ /* 0x000fe2000f8e00ff */
[----:B------:R-:W-:Y:S01]  /*72b0*/  MOV R0, UR52 ;  /* 0x0000003400007c02 */ /* 0x000fe20008000f00 */
[----:B------:R-:W-:Y:S03]  /*72c0*/  UIADD3 UR4, UPT, UPT, UR46, 0x1, URZ ;  /* 0x000000012e047890 */ /* 0x000fe6000fffe0ff */
[----:B------:R-:W-:Y:S01]  /*72d0*/  @P1 LEA R5, R5, UR44, 0x3 ;  /* 0x0000002c05051c11 */ /* 0x000fe2000f8e18ff */
[----:B------:R-:W-:Y:S04]  /*72e0*/  UISETP.NE.AND UP0, UPT, UR4, 0x4, UPT ;  /* 0x000000040400788c */ /* 0x000fe8000bf05270 */
[----:B------:R-:W-:Y:S01]  /*72f0*/  @P1 VIADD R5, R5, 0x40 ;  /* 0x0000004005051836 */ /* 0x000fe20000000000 */
[----:B------:R-:W-:Y:S04]  /*7300*/  USEL UR46, UR4, URZ, UP0 ;  /* 0x000000ff042e7287 */ /* 0x000fe80008000000 */
[----:B------:R-:W-:Y:S04]  /*7310*/  @P1 PRMT R0, R0, 0x654, R5 ;  /* 0x0000065400001816 */ /* 0x000fe80000000005 */
[----:B------:R2:W-:Y:S04]  /*7320*/  @P1 SYNCS.ARRIVE.TRANS64.RED.A1T0 RZ, [R0+URZ], RZ ;  /* 0x000000ff00ff19a7 */ /* 0x0005e800081004ff */
.L_x_109:
[----:B------:R-:W3:Y:S01]  /*7330*/  @P1 SYNCS.PHASECHK.TRANS64.TRYWAIT P0, [R3+URZ+0x20], R2 ;  /* 0x00002002030015a7 */ /* 0x000ee200080011ff */
[----:B------:R-:W-:Y:S01]  /*7340*/  BSSY B1, `(.L_x_110) ;  /* 0x0000017000017945 */ /* 0x000fe20003800000 */
[----:B---3--:R-:W-:Y:S03]  /*7350*/  @P1 SEL R60, RZ, 0x1, !P0 ;  /* 0x00000001ff3c1807 */ /* 0x008fe60004000000 */
[----:B------:R-:W-:Y:S05]  /*7360*/  @!P1 BRA `(.L_x_111) ;  /* 0x0000000000509947 */ /* 0x000fea0003800000 */
[----:B------:R-:W-:Y:S01]  /*7370*/  ISETP.NE.AND P1, PT, R61, RZ, PT ;  /* 0x000000ff3d00720c */ /* 0x000fe20003f25270 */
[----:B------:R-:W-:Y:S01]  /*7380*/  BSSY B0, `(.L_x_112) ;  /* 0x000000a000007945 */ /* 0x000fe20003800000 */
[----:B------:R-:W-:Y:S11]  /*7390*/  ISETP.NE.AND P0, PT, R60, RZ, PT ;  /* 0x000000ff3c00720c */ /* 0x000ff60003f05270 */
[----:B------:R-:W-:Y:S04]  /*73a0*/  @P1 IMAD R4, R46, 0x2000, R47 ;  /* 0x000020002e041824 */ /* 0x000fe800078e022f */
[----:B------:R-:W-:Y:S04]  /*73b0*/  @P1 VIADD R7, R4, UR44 ;  /* 0x0000002c04071c36 */ /* 0x000fe80008000000 */
[----:B------:R-:W-:Y:S01]  /*73c0*/  @P1 IMAD.IADD R2, R94, 0x1, R7 ;  /* 0x000000015e021824 */ /* 0x000fe200078e0207 */
[----:B------:R-:W-:Y:S01]  /*73d0*/  @P1 IADD3 R5, PT, PT, R62, R7, RZ ;  /* 0x000000073e051210 */ /* 0x000fe20007ffe0ff */
[----:B------:R-:W-:Y:S06]  /*73e0*/  @P0 BRA `(.L_x_113) ;  /* 0x00000000000c0947 */ /* 0x000fec0003800000 */
[----:B--2---:R-:W-:Y:S04]  /*73f0*/  SHF.L.U32 R0, R93, 0x1f, RZ ;  /* 0x0000001f5d007819 */ /* 0x004fe800000006ff */
[----:B------:R-:W2:Y:S02]  /*7400*/  SYNCS.PHASECHK.TRANS64.TRYWAIT P0, [R3+URZ+0x20], R0 ;  /* 0x00002000030075a7 */ /* 0x000ea400080011ff */
[----:B--2---:R-:W-:Y:S05]  /*7410*/  @!P0 BRA `(.L_x_114) ;  /* 0x00000030005c8947 */ /* 0x004fea0003800000 */
.L_x_113:
[----:B------:R-:W-:Y:S05]  /*7420*/  BSYNC B0 ;  /* 0x0000000000007941 */ /* 0x000fea0003800000 */
.L_x_112:
[----:B------:R-:W-:Y:S02]  /*7430*/  ISETP.NE.AND P0, PT, R61, RZ, PT ;  /* 0x000000ff3d00720c */ /* 0x000fe40003f05270 */
[----:B------:R-:W-:Y:S11]  /*7440*/  IADD3 R46, PT, PT, R46, 0x1, RZ ;  /* 0x000000012e2e7810 */ /* 0x000ff60007ffe0ff */
[----:B--2---:R-:W-:Y:S01]  /*7450*/  @P0 IMAD.IADD R0, R94, 0x1, R5 ;  /* 0x000000015e000824 */ /* 0x004fe200078e0205 */
[----:B------:R-:W-:Y:S05]  /*7460*/  @P0 WARPSYNC.ALL ;  /* 0x0000000000000948 */ /* 0x000fea0003800000 */
[----:B------:R3:W4:Y:S04]  /*7470*/  @P0 LDSM.16.M88.4 R48, [R4+UR44+0x400] ;  /* 0x0004002c0430083b */ /* 0x0007280008000200 */
[----:B------:R3:W2:Y:S04]  /*7480*/  @P0 LDSM.16.M88.4 R56, [R2+0x400] ;  /* 0x000400000238083b */ /* 0x0006a80000000200 */
[----:B------:R3:W1:Y:S04]  /*7490*/  @P0 LDSM.16.M88.4 R64, [R5+0x400] ;  /* 0x000400000540083b */ /* 0x0006680000000200 */
[----:B------:R3:W1:Y:S02]  /*74a0*/  @P0 LDSM.16.M88.4 R72, [R0+0x400] ;  /* 0x000400000048083b */ /* 0x0006640000000200 */
.L_x_111:
[----:B------:R-:W-:Y:S05]  /*74b0*/  BSYNC B1 ;  /* 0x0000000000017941 */ /* 0x000fea0003800000 */
.L_x_110:
[----:B------:R-:W-:Y:S05]  /*74c0*/  VIADD R3, R39, 0x40 ;  /* 0x0000004027037836 */ /* 0x000fea0000000000 */
[----:B------:R-:W-:Y:S04]  /*74d0*/  SHF.R.U32.HI R3, RZ, 0x15, R3 ;  /* 0x00000015ff037819 */ /* 0x000fe80000011603 */
[----:B------:R-:W-:Y:S11]  /*74e0*/  LOP3.LUT P0, RZ, R3, 0x3, R86, 0x48, !PT ;  /* 0x0000000303ff7812 */ /* 0x000ff60007804856 */
[----:B------:R-:W-:Y:S02]  /*74f0*/  @!UPT UIADD3 URZ, UPT, UPT, URZ, URZ, URZ ;  /* 0x000000fffffff290 */ /* 0x000fe4000fffe0ff */
[----:B------:R-:W-:Y:S05]  /*7500*/  @!P0 BRA `(.L_x_115) ;  /* 0x0000000000408947 */ /* 0x000fea0003800000 */
[----:B------:R-:W5:Y:S01]  /*7510*/  LDCU.64 UR8, c[0x4][0x70] ;  /* 0x01000e00ff0877ac */ /* 0x000f620008000a00 */
[----:B------:R-:W-:Y:S01]  /*7520*/  MOV R3, 0x0 ;  /* 0x0000000000037802 */ /* 0x000fe20000000f00 */
[----:B------:R-:W-:Y:S02]  /*7530*/  HFMA2 R12, -RZ, RZ, 0, 5.9604644775390625e-08 ;  /* 0x00000001ff0c7431 */ /* 0x000fe400000001ff */
[----:B------:R-:W-:Y:S02]  /*7540*/  IMAD.MOV.U32 R8, RZ, RZ, 0x192 ;  /* 0x00000192ff087424 */ /* 0x000fe400078e00ff */
[----:B------:R-:W-:Y:S01]  /*7550*/  IMAD.MOV.U32 R13, RZ, RZ, RZ ;  /* 0x000000ffff0d7224 */ /* 0x000fe200078e00ff */
[----:B------:R-:W2:Y:S01]  /*7560*/  LDCU.64 UR6, c[0x4][0x78] ;  /* 0x01000f00ff0677ac */ /* 0x000ea20008000a00 */
[----:B---3--:R-:W3:Y:S01]  /*7570*/  LDC.64 R2, c[0x4][R3] ;  /* 0x0100000003027b82 */ /* 0x008ee20000000a00 */
[----:B------:R-:W4:Y:S01]  /*7580*/  LDCU.64 UR4, c[0x4][0x10] ;  /* 0x01000200ff0477ac */ /* 0x000f220008000a00 */
[----:B-----5:R-:W-:Y:S01]  /*7590*/  MOV R5, UR9 ;  /* 0x0000000900057c02 */ /* 0x020fe20008000f00 */
[----:B------:R-:W-:Y:S01]  /*75a0*/  IMAD.U32 R4, RZ, RZ, UR8 ;  /* 0x00000008ff047e24 */ /* 0x000fe2000f8e00ff */
[----:B--2---:R-:W-:Y:S01]  /*75b0*/  MOV R7, UR7 ;  /* 0x0000000700077c02 */ /* 0x004fe20008000f00 */
[----:B------:R-:W-:Y:S01]  /*75c0*/  IMAD.U32 R6, RZ, RZ, UR6 ;  /* 0x00000006ff067e24 */ /* 0x000fe2000f8e00ff */
[----:B----4-:R-:W-:Y:S01]  /*75d0*/  MOV R11, UR5 ;  /* 0x00000005000b7c02 */ /* 0x010fe20008000f00 */
[----:B------:R-:W-:Y:S02]  /*75e0*/  IMAD.U32 R10, RZ, RZ, UR4 ;  /* 0x00000004ff0a7e24 */ /* 0x000fe4000f8e00ff */
[----:B------:R-:W-:Y:S07]  /*75f0*/  LEPC R20, `(.L_x_115) ;  /* 0x000000001014794e */ /* 0x000fee0000000000 */
[----:B-1-3--:R-:W-:Y:S05]  /*7600*/  CALL.ABS.NOINC R2 ;  /* 0x0000000002007343 */ /* 0x00afea0003c00000 */
.L_x_115:
[----:B------:R-:W-:Y:S05]  /*7610*/  WARPSYNC.ALL ;  /* 0x0000000000007948 */ /* 0x000fea0003800000 */
[----:B------:R-:W-:Y:S01]  /*7620*/  R2UR UR4, R39 ;  /* 0x00000000270472ca */ /* 0x000fe200000e0000 */
[--C-:B----4-:R-:W-:Y:S01]  /*7630*/  HADD2.F32 R40, -RZ, R48.reuse.H0_H0 ;  /* 0x20000030ff287230 */ /* 0x110fe20000004100 */
[----:B------:R-:W-:Y:S01]  /*7640*/  ISETP.NE.AND P6, PT, R97, RZ, PT ;  /* 0x000000ff6100720c */ /* 0x000fe20003fc5270 */
[----:B------:R-:W-:Y:S01]  /*7650*/  HADD2.F32 R43, -RZ, R48.H1_H1 ;  /* 0x30000030ff2b7230 */ /* 0x000fe20000004100 */
[----:B-1----:R-:W-:Y:S01]  /*7660*/  MOV R52, UR46 ;  /* 0x0000002e00347c02 */ /* 0x002fe20008000f00 */
[----:B------:R-:W-:Y:S01]  /*7670*/  HADD2.F32 R42, -RZ, R49.H1_H1 ;  /* 0x30000031ff2a7230 */ /* 0x000fe20000004100 */
[----:B------:R-:W-:Y:S01]  /*7680*/  MOV R63, UR52 ;  /* 0x00000034003f7c02 */ /* 0x000fe20008000f00 */
[----:B------:R-:W-:Y:S01]  /*7690*/  HADD2.F32 R45, -RZ, R51.H0_H0 ;  /* 0x20000033ff2d7230 */ /* 0x000fe20000004100 */
[----:B------:R-:W-:Y:S01]  /*76a0*/  ISETP.NE.AND P0, PT, R96, RZ, PT ;  /* 0x000000ff6000720c */ /* 0x000fe20003f05270 */
[----:B------:R-:W-:Y:S01]  /*76b0*/  HADD2.F32 R44, -RZ, R75.H1_H1 ;  /* 0x3000004bff2c7230 */ /* 0x000fe20000004100 */
[----:B------:R-:W-:Y:S01]  /*76c0*/  BSSY.RECONVERGENT B0, `(.L_x_116) ;  /* 0x0000088000007945 */ /* 0x000fe20003800200 */
[----:B------:R-:W-:Y:S02]  /*76d0*/  LEA R103, R46, UR44, 0x3 ;  /* 0x0000002c2e677c11 */ /* 0x000fe4000f8e18ff */
[----:B---3--:R-:W2:Y:S02]  /*76e0*/  LDTM.16dp256bit.x8 R4, tmem[UR4+0x40] ;  /* 0x00004004000479ee */ /* 0x008ea400081a0000 */
[----:B------:R-:W-:Y:S02]  /*76f0*/  @P6 LEA R52, R52, UR44, 0x3 ;  /* 0x0000002c34346c11 */ /* 0x000fe4000f8e18ff */
[----:B------:R-:W-:Y:S02]  /*7700*/  @P6 SHF.L.U32 R112, R93, 0x1f, RZ ;  /* 0x0000001f5d706819 */ /* 0x000fe400000006ff */
[----:B------:R-:W-:Y:S04]  /*7710*/  @P6 IADD3 R52, PT, PT, R52, 0x40, RZ ;  /* 0x0000004034346810 */ /* 0x000fe80007ffe0ff */
[----:B------:R-:W-:Y:S01]  /*7720*/  @P6 PRMT R63, R63, 0x654, R52 ;  /* 0x000006543f3f6816 */ /* 0x000fe20000000034 */
[C---:B--2---:R-:W-:Y:S01]  /*7730*/  FMUL R0, R38.reuse, R4 ;  /* 0x0000000426007220 */ /* 0x044fe20000400000 */
[C---:B------:R-:W-:Y:S01]  /*7740*/  FMUL R2, R38.reuse, R5 ;  /* 0x0000000526027220 */ /* 0x040fe20000400000 */
[C---:B------:R-:W-:Y:S01]  /*7750*/  FMUL R3, R38.reuse, R6 ;  /* 0x0000000626037220 */ /* 0x040fe20000400000 */
[C---:B------:R-:W-:Y:S01]  /*7760*/  FMUL R7, R38.reuse, R7 ;  /* 0x0000000726077220 */ /* 0x040fe20000400000 */
[C---:B------:R-:W-:Y:S01]  /*7770*/  FFMA R0, R41.reuse, R40, R0 ;  /* 0x0000002829007223 */ /* 0x040fe20000000000 */
[----:B------:R-:W-:Y:S02]  /*7780*/  HADD2.F32 R40, -RZ, R49.H0_H0 ;  /* 0x20000031ff287230 */ /* 0x000fe40000004100 */
[C---:B------:R-:W-:Y:S01]  /*7790*/  FFMA R2, R41.reuse, R43, R2 ;  /* 0x0000002b29027223 */ /* 0x040fe20000000002 */
[--C-:B------:R-:W-:Y:S02]  /*77a0*/  HADD2.F32 R43, -RZ, R50.reuse.H0_H0 ;  /* 0x20000032ff2b7230 */ /* 0x100fe40000004100 */
[C---:B------:R-:W-:Y:S01]  /*77b0*/  FMUL R4, R38.reuse, R8 ;  /* 0x0000000826047220 */ /* 0x040fe20000400000 */
[----:B------:R-:W-:Y:S01]  /*77c0*/  FMUL R5, R38, R9 ;  /* 0x0000000926057220 */ /* 0x000fe20000400000 */
[C---:B------:R-:W-:Y:S01]  /*77d0*/  FFMA R3, R41.reuse, R40, R3 ;  /* 0x0000002829037223 */ /* 0x040fe20000000003 */
[----:B------:R-:W-:Y:S01]  /*77e0*/  HADD2.F32 R40, -RZ, R50.H1_H1 ;  /* 0x30000032ff287230 */ /* 0x000fe20000004100 */
[----:B------:R-:W-:Y:S01]  /*77f0*/  F2FP.F16.F32.PACK_AB R52, R2, R0 ;  /* 0x000000000234723e */ /* 0x000fe200000000ff */
[C---:B------:R-:W-:Y:S01]  /*7800*/  FFMA R7, R41.reuse, R42, R7 ;  /* 0x0000002a29077223 */ /* 0x040fe20000000007 */
[C---:B------:R-:W-:Y:S01]  /*7810*/  FFMA R4, R41.reuse, R43, R4 ;  /* 0x0000002b29047223 */ /* 0x040fe20000000004 */
[C---:B------:R-:W-:Y:S01]  /*7820*/  FMUL R6, R38.reuse, R10 ;  /* 0x0000000a26067220 */ /* 0x040fe20000400000 */
[----:B------:R-:W-:Y:S02]  /*7830*/  HADD2.F32 R42, -RZ, R51.H1_H1 ;  /* 0x30000033ff2a7230 */ /* 0x000fe40000004100 */
[----:B------:R-:W-:Y:S01]  /*7840*/  FFMA R5, R41, R40, R5 ;  /* 0x0000002829057223 */ /* 0x000fe20000000005 */
[----:B------:R-:W-:Y:S01]  /*7850*/  F2FP.F16.F32.PACK_AB R53, R7, R3 ;  /* 0x000000030735723e */ /* 0x000fe200000000ff */
[----:B------:R-:W-:Y:S01]  /*7860*/  FFMA R6, R41, R45, R6 ;  /* 0x0000002d29067223 */ /* 0x000fe20000000006 */
[C---:B------:R-:W-:Y:S01]  /*7870*/  FMUL R11, R38.reuse, R11 ;  /* 0x0000000b260b7220 */ /* 0x040fe20000400000 */
[--C-:B------:R-:W-:Y:S01]  /*7880*/  HADD2.F32 R40, -RZ, R56.reuse.H0_H0 ;  /* 0x20000038ff287230 */ /* 0x100fe20000004100 */
[----:B------:R-:W-:Y:S01]  /*7890*/  F2FP.F16.F32.PACK_AB R54, R5, R4 ;  /* 0x000000040536723e */ /* 0x000fe200000000ff */
[C---:B------:R-:W-:Y:S01]  /*78a0*/  FMUL R8, R38.reuse, R12 ;  /* 0x0000000c26087220 */ /* 0x040fe20000400000 */
        /* <DEDUP_REMOVED lines=13> */
[--C-:B------:R-:W-:Y:S02]  /*7980*/  HADD2.F32 R43, -RZ, R58.reuse.H0_H0 ;  /* 0x2000003aff2b7230 */ /* 0x100fe40000004100 */
        /* <DEDUP_REMOVED lines=23> */
[----:B------:R-:W-:Y:S01]  /*7b00*/  HADD2.F32 R42, -RZ, R65.H1_H1 ;  /* 0x30000041ff2a7230 */ /* 0x000fe20000004100 */
[----:B------:R1:W-:Y:S01]  /*7b10*/  STSM.16.M88.4 [R98+0x2400], R68 ;  /* 0x0024004462007844 */ /* 0x0003e20000000200 */
[C---:B------:R-:W-:Y:S01]  /*7b20*/  FMUL R23, R38.reuse, R23 ;  /* 0x0000001726177220 */ /* 0x040fe20000400000 */
        /* <DEDUP_REMOVED lines=14> */
[C---:B------:R-:W-:Y:S01]  /*7c10*/  FMUL R24, R38.reuse, R28 ;  /* 0x0000001c26187220 */ /* 0x040fe20000400000 */
[C---:B------:R-:W-:Y:S01]  /*7c20*/  FFMA R22, R41.reuse, R43, R22 ;  /* 0x0000002b29167223 */ /* 0x040fe20000000016 */
[--C-:B------:R-:W-:Y:S02]  /*7c30*/  HADD2.F32 R43, -RZ, R72.reuse.H0_H0 ;  /* 0x20000048ff2b7230 */ /* 0x100fe40000004100 */
[C---:B------:R-:W-:Y:S01]  /*7c40*/  FMUL R25, R38.reuse, R29 ;  /* 0x0000001d26197220 */ /* 0x040fe20000400000 */
[----:B------:R-:W-:Y:S02]  /*7c50*/  HADD2.F32 R42, -RZ, R72.H1_H1 ;  /* 0x30000048ff2a7230 */ /* 0x000fe40000004100 */
[C---:B------:R-:W-:Y:S01]  /*7c60*/  FMUL R26, R38.reuse, R30 ;  /* 0x0000001e261a7220 */ /* 0x040fe20000400000 */
[--C-:B------:R-:W-:Y:S02]  /*7c70*/  HADD2.F32 R45, -RZ, R73.reuse.H0_H0 ;  /* 0x20000049ff2d7230 */ /* 0x100fe40000004100 */
[C---:B------:R-:W-:Y:S01]  /*7c80*/  FFMA R27, R41.reuse, R40, R27 ;  /* 0x00000028291b7223 */ /* 0x040fe2000000001b */
[C---:B------:R-:W-:Y:S01]  /*7c90*/  FFMA R24, R41.reuse, R43, R24 ;  /* 0x0000002b29187223 */ /* 0x040fe20000000018 */
[----:B------:R-:W-:Y:S02]  /*7ca0*/  HADD2.F32 R40, -RZ, R73.H1_H1 ;  /* 0x30000049ff287230 */ /* 0x000fe40000004100 */
[C---:B------:R-:W-:Y:S01]  /*7cb0*/  FFMA R25, R41.reuse, R42, R25 ;  /* 0x0000002a29197223 */ /* 0x040fe20000000019 */
[C---:B------:R-:W-:Y:S01]  /*7cc0*/  FMUL R31, R38.reuse, R31 ;  /* 0x0000001f261f7220 */ /* 0x040fe20000400000 */
[--C-:B------:R-:W-:Y:S02]  /*7cd0*/  HADD2.F32 R43, -RZ, R74.reuse.H0_H0 ;  /* 0x2000004aff2b7230 */ /* 0x100fe40000004100 */
[C---:B------:R-:W-:Y:S01]  /*7ce0*/  FFMA R26, R41.reuse, R45, R26 ;  /* 0x0000002d291a7223 */ /* 0x040fe2000000001a */
[C---:B------:R-:W-:Y:S01]  /*7cf0*/  FMUL R28, R38.reuse, R32 ;  /* 0x00000020261c7220 */ /* 0x040fe20000400000 */
[----:B------:R-:W-:Y:S02]  /*7d00*/  HADD2.F32 R42, -RZ, R74.H1_H1 ;  /* 0x3000004aff2a7230 */ /* 0x000fe40000004100 */
[C---:B------:R-:W-:Y:S01]  /*7d10*/  FMUL R29, R38.reuse, R33 ;  /* 0x00000021261d7220 */ /* 0x040fe20000400000 */
[----:B------:R-:W-:Y:S02]  /*7d20*/  HADD2.F32 R45, -RZ, R75.H0_H0 ;  /* 0x2000004bff2d7230 */ /* 0x000fe40000004100 */
[C---:B------:R-:W-:Y:S01]  /*7d30*/  FMUL R30, R38.reuse, R34 ;  /* 0x00000022261e7220 */ /* 0x040fe20000400000 */
[C---:B------:R-:W-:Y:S01]  /*7d40*/  FFMA R31, R41.reuse, R40, R31 ;  /* 0x00000028291f7223 */ /* 0x040fe2000000001f */
        /* <DEDUP_REMOVED lines=9> */
[----:B------:R1:W-:Y:S01]  /*7de0*/  STSM.16.M88.4 [R101+0x2000], R104 ;  /* 0x0020006865007844 */ /* 0x0003e20000000200 */
[----:B------:R-:W-:Y:S02]  /*7df0*/  F2FP.F16.F32.PACK_AB R110, R29, R28 ;  /* 0x0000001c1d6e723e */ /* 0x000fe400000000ff */
[----:B------:R-:W-:Y:S05]  /*7e00*/  F2FP.F16.F32.PACK_AB R111, R35, R30 ;  /* 0x0000001e236f723e */ /* 0x000fea00000000ff */
[----:B------:R1:W-:Y:S01]  /*7e10*/  STSM.16.M88.4 [R102+0x2000], R108 ;  /* 0x0020006c66007844 */ /* 0x0003e20000000200 */
        /* <DEDUP_REMOVED lines=9> */
[----:B------:R-:W-:Y:S02]  /*7eb0*/  UIADD3 UR9, UPT, UPT, UR49, 0x40, URZ ;  /* 0x0000004031097890 */ /* 0x000fe4000fffe0ff */
[----:B------:R-:W-:Y:S01]  /*7ec0*/  UIADD3 UR8, UPT, UPT, UR44, 0x2400, URZ ;  /* 0x000024002c087890 */ /* 0x000fe2000fffe0ff */
[----:B------:R-:W-:Y:S01]  /*7ed0*/  UMOV UR10, UR50 ;  /* 0x00000032000a7c82 */ /* 0x000fe20008000000 */
[----:B------:R-:W-:Y:S01]  /*7ee0*/  UMOV UR11, UR36 ;  /* 0x00000024000b7c82 */ /* 0x000fe20008000000 */
[----:B--2---:R-:W-:Y:S04]  /*7ef0*/  UIADD3 UR4, UP0, UPT, UR6, 0x680, URZ ;  /* 0x0000068006047890 */ /* 0x004fe8000ff1e0ff */
[----:B------:R-:W-:Y:S09]  /*7f00*/  UIADD3.X UR5, UPT, UPT, URZ, UR7, URZ, UP0, !UPT ;  /* 0x00000007ff057290 */ /* 0x000ff200087fe4ff */
[----:B------:R2:W-:Y:S01]  /*7f10*/  UTMASTG.3D [UR8], [UR4] ;  /* 0x00000008040073b5 */ /* 0x0005e20008010000 */
[----:B------:R0:W-:Y:S01]  /*7f20*/  UTMACMDFLUSH ;  /* 0x00000000000079b7 */ /* 0x0001e20000000000 */
[----:B--2---:R-:W-:Y:S04]  /*7f30*/  DEPBAR.LE SB0, 0x1 ;  /* 0x000080400000791a */ /* 0x004fe80000000000 */
.L_x_117:
[----:B------:R-:W-:Y:S05]  /*7f40*/  BSYNC.RECONVERGENT B0 ;  /* 0x0000000000007941 */ /* 0x000fea0003800200 */
.L_x_116:
[----:B------:R-:W-:Y:S01]  /*7f50*/  BAR.SYNC.DEFER_BLOCKING 0x1, 0x80 ;  /* 0x0042000000007b1d */ /* 0x000fe20000010000 */
[----:B------:R-:W-:Y:S04]  /*7f60*/  UIADD3 UR4, UPT, UPT, UR46, 0x1, URZ ;  /* 0x000000012e047890 */ /* 0x000fe8000fffe0ff */
[----:B------:R-:W-:Y:S04]  /*7f70*/  UISETP.NE.AND UP0, UPT, UR4, 0x4, UPT ;  /* 0x000000040400788c */ /* 0x000fe8000bf05270 */
[----:B------:R-:W-:Y:S01]  /*7f80*/  USEL UR45, UR4, URZ, UP0 ;  /* 0x000000ff042d7287 */ /* 0x000fe20008000000 */
[----:B------:R2:W-:Y:S01]  /*7f90*/  @P6 SYNCS.ARRIVE.TRANS64.RED.A1T0 RZ, [R63+URZ], RZ ;  /* 0x000000ff3fff69a7 */ /* 0x0005e200081004ff */
[----:B------:R-:W-:Y:S01]  /*7fa0*/  BSSY B1, `(.L_x_118) ;  /* 0x0000018000017945 */ /* 0x000fe20003800000 */
[----:B------:R-:W3:Y:S02]  /*7fb0*/  @P6 SYNCS.PHASECHK.TRANS64.TRYWAIT P0, [R103+URZ+0x20], R112 ;  /* 0x00002070670065a7 */ /* 0x000ee400080011ff */
[----:B---3--:R-:W-:Y:S01]  /*7fc0*/  @P6 SEL R60, RZ, 0x1, !P0 ;  /* 0x00000001ff3c6807 */ /* 0x008fe20004000000 */
[----:B--2---:R-:W-:Y:S06]  /*7fd0*/  @!P6 BRA `(.L_x_119) ;  /* 0x000000000050e947 */ /* 0x004fec0003800000 */
        /* <DEDUP_REMOVED lines=8> */
[----:B------:R-:W-:Y:S04]  /*8060*/  SHF.L.U32 R4, R93, 0x1f, RZ ;  /* 0x0000001f5d047819 */ /* 0x000fe800000006ff */
[----:B------:R-:W2:Y:S02]  /*8070*/  SYNCS.PHASECHK.TRANS64.TRYWAIT P0, [R103+URZ+0x20], R4 ;  /* 0x00002004670075a7 */ /* 0x000ea400080011ff */
[----:B--2---:R-:W-:Y:S05]  /*8080*/  @!P0 BRA `(.L_x_122) ;  /* 0x0000002400548947 */ /* 0x004fea0003800000 */
.L_x_121:
[----:B------:R-:W-:Y:S05]  /*8090*/  BSYNC B0 ;  /* 0x0000000000007941 */ /* 0x000fea0003800000 */
.L_x_120:
[----:B------:R-:W-:Y:S02]  /*80a0*/  ISETP.NE.AND P0, PT, R61, RZ, PT ;  /* 0x000000ff3d00720c */ /* 0x000fe40003f05270 */
[----:B------:R-:W-:Y:S11]  /*80b0*/  IADD3 R46, PT, PT, R46, 0x1, RZ ;  /* 0x000000012e2e7810 */ /* 0x000ff60007ffe0ff */
[----:B--2---:R-:W-:Y:S01]  /*80c0*/  @P0 IMAD.IADD R4, R94, 0x1, R3 ;  /* 0x000000015e040824 */ /* 0x004fe200078e0203 */
[----:B------:R-:W-:Y:S05]  /*80d0*/  @P0 WARPSYNC.ALL ;  /* 0x0000000000000948 */ /* 0x000fea0003800000 */
[----:B------:R2:W3:Y:S04]  /*80e0*/  @P0 LDSM.16.M88.4 R48, [R2+UR44+0x400] ;  /* 0x0004002c0230083b */ /* 0x0004e80008000200 */
[----:B------:R2:W4:Y:S04]  /*80f0*/  @P0 LDSM.16.M88.4 R56, [R0+0x400] ;  /* 0x000400000038083b */ /* 0x0005280000000200 */
[----:B------:R2:W1:Y:S04]  /*8100*/  @P0 LDSM.16.M88.4 R64, [R3+0x400] ;  /* 0x000400000340083b */ /* 0x0004680000000200 */
[----:B------:R2:W1:Y:S02]  /*8110*/  @P0 LDSM.16.M88.4 R72, [R4+0x400] ;  /* 0x000400000448083b */ /* 0x0004640000000200 */
.L_x_119:
[----:B------:R-:W-:Y:S05]  /*8120*/  BSYNC B1 ;  /* 0x0000000000017941 */ /* 0x000fea0003800000 */
.L_x_118:
[----:B--2---:R-:W-:Y:S05]  /*8130*/  VIADD R3, R39, 0x80 ;  /* 0x0000008027037836 */ /* 0x004fea0000000000 */
[----:B------:R-:W-:Y:S04]  /*8140*/  SHF.R.U32.HI R3, RZ, 0x15, R3 ;  /* 0x00000015ff037819 */ /* 0x000fe80000011603 */
[----:B------:R-:W-:Y:S11]  /*8150*/  LOP3.LUT P0, RZ, R3, 0x3, R86, 0x48, !PT ;  /* 0x0000000303ff7812 */ /* 0x000ff60007804856 */
[----:B------:R-:W-:Y:S02]  /*8160*/  @!UPT UIADD3 URZ, UPT, UPT, URZ, URZ, URZ ;  /* 0x000000fffffff290 */ /* 0x000fe4000fffe0ff */
[----:B------:R-:W-:Y:S05]  /*8170*/  @!P0 BRA `(.L_x_123) ;  /* 0x0000000000408947 */ /* 0x000fea0003800000 */
[----:B------:R-:W2:Y:S01]  /*8180*/  LDCU.64 UR8, c[0x4][0x70] ;  /* 0x01000e00ff0877ac */ /* 0x000ea20008000a00 */
[----:B------:R-:W-:Y:S01]  /*8190*/  MOV R3, 0x0 ;  /* 0x0000000000037802 */ /* 0x000fe20000000f00 */
[----:B------:R-:W-:Y:S02]  /*81a0*/  HFMA2 R12, -RZ, RZ, 0, 5.9604644775390625e-08 ;  /* 0x00000001ff0c7431 */ /* 0x000fe400000001ff */
[----:B------:R-:W-:Y:S02]  /*81b0*/  IMAD.MOV.U32 R8, RZ, RZ, 0x192 ;  /* 0x00000192ff087424 */ /* 0x000fe400078e00ff */
[----:B------:R-:W-:Y:S01]  /*81c0*/  IMAD.MOV.U32 R13, RZ, RZ, RZ ;  /* 0x000000ffff0d7224 */ /* 0x000fe200078e00ff */
[----:B------:R-:W5:Y:S01]  /*81d0*/  LDCU.64 UR6, c[0x4][0x78] ;  /* 0x01000f00ff0677ac */ /* 0x000f620008000a00 */
[----:B------:R-:W1:Y:S01]  /*81e0*/  LDC.64 R2, c[0x4][R3] ;  /* 0x0100000003027b82 */ /* 0x000e620000000a00 */
[----:B------:R-:W3:Y:S01]  /*81f0*/  LDCU.64 UR4, c[0x4][0x10] ;  /* 0x01000200ff0477ac */ /* 0x000ee20008000a00 */
[----:B--2---:R-:W-:Y:S01]  /*8200*/  MOV R5, UR9 ;  /* 0x0000000900057c02 */ /* 0x004fe20008000f00 */
[----:B------:R-:W-:Y:S01]  /*8210*/  IMAD.U32 R4, RZ, RZ, UR8 ;  /* 0x00000008ff047e24 */ /* 0x000fe2000f8e00ff */
[----:B-----5:R-:W-:Y:S01]  /*8220*/  MOV R7, UR7 ;  /* 0x0000000700077c02 */ /* 0x020fe20008000f00 */
[----:B------:R-:W-:Y:S01]  /*8230*/  IMAD.U32 R6, RZ, RZ, UR6 ;  /* 0x00000006ff067e24 */ /* 0x000fe2000f8e00ff */
[----:B---3--:R-:W-:Y:S01]  /*8240*/  MOV R11, UR5 ;  /* 0x00000005000b7c02 */ /* 0x008fe20008000f00 */
[----:B------:R-:W-:Y:S02]  /*8250*/  IMAD.U32 R10, RZ, RZ, UR4 ;  /* 0x00000004ff0a7e24 */ /* 0x000fe4000f8e00ff */
[----:B------:R-:W-:Y:S07]  /*8260*/  LEPC R20, `(.L_x_123) ;  /* 0x000000001014794e */ /* 0x000fee0000000000 */
[----:B-1--4-:R-:W-:Y:S05]  /*8270*/  CALL.ABS.NOINC R2 ;  /* 0x0000000002007343 */ /* 0x012fea0003c00000 */
.L_x_123:
[----:B------:R-:W-:Y:S05]  /*8280*/  WARPSYNC.ALL ;  /* 0x0000000000007948 */ /* 0x000fea0003800000 */
[----:B------:R-:W-:Y:S01]  /*8290*/  R2UR UR4, R39 ;  /* 0x00000000270472ca */ /* 0x000fe200000e0000 */
[--C-:B---3--:R-:W-:Y:S01]  /*82a0*/  HADD2.F32 R40, -RZ, R48.reuse.H0_H0 ;  /* 0x20000030ff287230 */ /* 0x108fe20000004100 */
        /* <DEDUP_REMOVED lines=10> */
[----:B------:R-:W1:Y:S02]  /*8350*/  LDTM.16dp256bit.x8 R4, tmem[UR4+0x80] ;  /* 0x00008004000479ee */ /* 0x000e6400081a0000 */
[----:B------:R-:W-:Y:S02]  /*8360*/  @P6 LEA R52, R52, UR44, 0x3 ;  /* 0x0000002c34346c11 */ /* 0x000fe4000f8e18ff */
[----:B------:R-:W-:Y:S02]  /*8370*/  @P6 SHF.L.U32 R103, R93, 0x1f, RZ ;  /* 0x0000001f5d676819 */ /* 0x000fe400000006ff */
[----:B------:R-:W-:Y:S04]  /*8380*/  @P6 IADD3 R52, PT, PT, R52, 0x40, RZ ;  /* 0x0000004034346810 */ /* 0x000fe80007ffe0ff */
[----:B------:R-:W-:Y:S01]  /*8390*/  @P6 PRMT R63, R63, 0x654, R52 ;  /* 0x000006543f3f6816 */ /* 0x000fe20000000034 */
[C---:B-1----:R-:W-:Y:S01]  /*83a0*/  FMUL R0, R38.reuse, R4 ;  /* 0x0000000426007220 */ /* 0x042fe20000400000 */
        /* <DEDUP_REMOVED lines=20> */
[--C-:B----4-:R-:W-:Y:S01]  /*84f0*/  HADD2.F32 R40, -RZ, R56.reuse.H0_H0 ;  /* 0x20000038ff287230 */ /* 0x110fe20000004100 */
        /* <DEDUP_REMOVED lines=107> */
.L_x_125:
[----:B------:R-:W-:Y:S05]  /*8bb0*/  BSYNC.RECONVERGENT B0 ;  /* 0x0000000000007941 */ /* 0x000fea0003800200 */
.L_x_124:
        /* <DEDUP_REMOVED lines=20> */
.L_x_129:
[----:B------:R-:W-:Y:S05]  /*8d00*/  BSYNC B0 ;  /* 0x0000000000007941 */ /* 0x000fea0003800000 */
.L_x_128:
[----:B------:R-:W-:Y:S11]  /*8d10*/  ISETP.NE.AND P0, PT, R61, RZ, PT ;  /* 0x000000ff3d00720c */ /* 0x000ff60003f05270 */
[----:B------:R-:W-:Y:S02]  /*8d20*/  @!UPT UIADD3 URZ, UPT, UPT, URZ, URZ, URZ ;  /* 0x000000fffffff290 */ /* 0x000fe4000fffe0ff */
[----:B------:R-:W-:Y:S01]  /*8d30*/  @P0 IADD3 R2, PT, PT, R94, R5, RZ ;  /* 0x000000055e020210 */ /* 0x000fe20007ffe0ff */
[----:B------:R-:W-:Y:S05]  /*8d40*/  @P0 WARPSYNC.ALL ;  /* 0x0000000000000948 */ /* 0x000fea0003800000 */
[----:B------:R3:W4:Y:S04]  /*8d50*/  @P0 LDSM.16.M88.4 R48, [R46+UR44+0x400] ;  /* 0x0004002c2e30083b */ /* 0x0007280008000200 */
[----:B------:R3:W1:Y:S04]  /*8d60*/  @P0 LDSM.16.M88.4 R56, [R0+0x400] ;  /* 0x000400000038083b */ /* 0x0006680000000200 */
[----:B------:R3:W1:Y:S04]  /*8d70*/  @P0 LDSM.16.M88.4 R64, [R5+0x400] ;  /* 0x000400000540083b */ /* 0x0006680000000200 */
[----:B------:R3:W1:Y:S02]  /*8d80*/  @P0 LDSM.16.M88.4 R72, [R2+0x400] ;  /* 0x000400000248083b */ /* 0x0006640000000200 */
.L_x_127:
[----:B------:R-:W-:Y:S05]  /*8d90*/  BSYNC B1 ;  /* 0x0000000000017941 */ /* 0x000fea0003800000 */
.L_x_126:
        /* <DEDUP_REMOVED lines=11> */
[----:B---3--:R-:W3:Y:S01]  /*8e50*/  LDC.64 R2, c[0x4][R3] ;  /* 0x0100000003027b82 */ /* 0x008ee20000000a00 */
[----:B------:R-:W4:Y:S01]  /*8e60*/  LDCU.64 UR4, c[0x4][0x10] ;  /* 0x01000200ff0477ac */ /* 0x000f220008000a00 */
[----:B--2---:R-:W-:Y:S01]  /*8e70*/  MOV R5, UR9 ;  /* 0x0000000900057c02 */ /* 0x004fe20008000f00 */
[----:B------:R-:W-:Y:S01]  /*8e80*/  IMAD.U32 R4, RZ, RZ, UR8 ;  /* 0x00000008ff047e24 */ /* 0x000fe2000f8e00ff */
[----:B-----5:R-:W-:Y:S01]  /*8e90*/  MOV R7, UR7 ;  /* 0x0000000700077c02 */ /* 0x020fe20008000f00 */
[----:B------:R-:W-:Y:S01]  /*8ea0*/  IMAD.U32 R6, RZ, RZ, UR6 ;  /* 0x00000006ff067e24 */ /* 0x000fe2000f8e00ff */
[----:B----4-:R-:W-:Y:S01]  /*8eb0*/  MOV R11, UR5 ;  /* 0x00000005000b7c02 */ /* 0x010fe20008000f00 */
[----:B------:R-:W-:Y:S02]  /*8ec0*/  IMAD.U32 R10, RZ, RZ, UR4 ;  /* 0x00000004ff0a7e24 */ /* 0x000fe4000f8e00ff */
[----:B------:R-:W-:Y:S07]  /*8ed0*/  LEPC R20, `(.L_x_131) ;  /* 0x000000001014794e */ /* 0x000fee0000000000 */
[----:B-1-3--:R-:W-:Y:S05]  /*8ee0*/  CALL.ABS.NOINC R2 ;  /* 0x0000000002007343 */ /* 0x00afea0003c00000 */
.L_x_131:
[----:B------:R-:W-:Y:S01]  /*8ef0*/  ISETP.NE.AND P0, PT, R96, RZ, PT ;  /* 0x000000ff6000720c */ /* 0x000fe20003f05270 */
[----:B------:R-:W-:Y:S05]  /*8f00*/  WARPSYNC.ALL ;  /* 0x0000000000007948 */ /* 0x000fea0003800000 */
[----:B------:R-:W-:Y:S01]  /*8f10*/  R2UR UR4, R39 ;  /* 0x00000000270472ca */ /* 0x000fe200000e0000 */
[--C-:B----4-:R-:W-:Y:S01]  /*8f20*/  HADD2.F32 R40, -RZ, R48.reuse.H0_H0 ;  /* 0x20000030ff287230 */ /* 0x110fe20000004100 */
[----:B------:R-:W-:Y:S01]  /*8f30*/  R2UR UR5, R100 ;  /* 0x00000000640572ca */ /* 0x000fe200000e0000 */
[----:B------:R-:W-:Y:S01]  /*8f40*/  HADD2.F32 R42, -RZ, R48.H1_H1 ;  /* 0x30000030ff2a7230 */ /* 0x000fe20000004100 */
[----:B------:R-:W-:Y:S01]  /*8f50*/  BSSY.RECONVERGENT B0, `(.L_x_132) ;  /* 0x000008a000007945 */ /* 0x000fe20003800200 */
[--C-:B------:R-:W-:Y:S02]  /*8f60*/  HADD2.F32 R43, -RZ, R49.reuse.H0_H0 ;  /* 0x20000031ff2b7230 */ /* 0x100fe40000004100 */
[----:B------:R-:W-:Y:S02]  /*8f70*/  HADD2.F32 R44, -RZ, R49.H1_H1 ;  /* 0x30000031ff2c7230 */ /* 0x000fe40000004100 */
[--C-:B------:R-:W-:Y:S02]  /*8f80*/  HADD2.F32 R45, -RZ, R50.reuse.H0_H0 ;  /* 0x20000032ff2d7230 */ /* 0x100fe40000004100 */
[----:B---3--:R-:W-:Y:S02]  /*8f90*/  HADD2.F32 R46, -RZ, R50.H1_H1 ;  /* 0x30000032ff2e7230 */ /* 0x008fe40000004100 */
[----:B------:R-:W2:Y:S01]  /*8fa0*/  LDTM.16dp256bit.x8 R4, tmem[UR4+0xc0] ;  /* 0x0000c004000479ee */ /* 0x000ea200081a0000 */
[----:B------:R-:W-:Y:S01]  /*8fb0*/  NOP ;  /* 0x0000000000007918 */ /* 0x000fe20000000000 */
[----:B------:R-:W-:Y:S01]  /*8fc0*/  UIADD3 UR4, UPT, UPT, UR5, 0xb0, URZ ;  /* 0x000000b005047890 */ /* 0x000fe2000fffe0ff */
[--C-:B------:R-:W-:Y:S02]  /*8fd0*/  HADD2.F32 R47, -RZ, R51.reuse.H0_H0 ;  /* 0x20000033ff2f7230 */ /* 0x100fe40000004100 */
[----:B------:R-:W-:Y:S01]  /*8fe0*/  HADD2.F32 R49, -RZ, R51.H1_H1 ;  /* 0x30000033ff317230 */ /* 0x000fe20000004100 */
[----:B------:R-:W-:Y:S01]  /*8ff0*/  UPRMT UR4, UR52, 0x654, UR4 ;  /* 0x0000065434047896 */ /* 0x000fe20008000004 */
[--C-:B-1----:R-:W-:Y:S02]  /*9000*/  HADD2.F32 R48, -RZ, R56.reuse.H0_H0 ;  /* 0x20000038ff307230 */ /* 0x102fe40000004100 */
[----:B------:R-:W-:Y:S02]  /*9010*/  HADD2.F32 R51, -RZ, R56.H1_H1 ;  /* 0x30000038ff337230 */ /* 0x000fe40000004100 */
[--C-:B------:R-:W-:Y:S02]  /*9020*/  HADD2.F32 R50, -RZ, R57.reuse.H0_H0 ;  /* 0x20000039ff327230 */ /* 0x100fe40000004100 */
[----:B------:R-:W-:Y:S02]  /*9030*/  HADD2.F32 R52, -RZ, R57.H1_H1 ;  /* 0x30000039ff347230 */ /* 0x000fe40000004100 */
[----:B--2---:R-:W-:Y:S01]  /*9040*/  SYNCS.ARRIVE.TRANS64.RED.A1T0 RZ, [UR4], RZ ;  /* 0x000000ffffff79a7 */ /* 0x004fe20008100404 */
[--C-:B------:R-:W-:Y:S02]  /*9050*/  HADD2.F32 R53, -RZ, R58.reuse.H0_H0 ;  /* 0x2000003aff357230 */ /* 0x100fe40000004100 */
[----:B------:R-:W-:Y:S02]  /*9060*/  HADD2.F32 R54, -RZ, R58.H1_H1 ;  /* 0x3000003aff367230 */ /* 0x000fe40000004100 */
[--C-:B------:R-:W-:Y:S02]  /*9070*/  HADD2.F32 R55, -RZ, R59.reuse.H0_H0 ;  /* 0x2000003bff377230 */ /* 0x100fe40000004100 */
[----:B------:R-:W-:Y:S02]  /*9080*/  HADD2.F32 R56, -RZ, R59.H1_H1 ;  /* 0x3000003bff387230 */ /* 0x000fe40000004100 */
[C---:B------:R-:W-:Y:S01]  /*9090*/  FMUL R4, R38.reuse, R4 ;  /* 0x0000000426047220 */ /* 0x040fe20000400000 */
[C---:B------:R-:W-:Y:S01]  /*90a0*/  FMUL R5, R38.reuse, R5 ;  /* 0x0000000526057220 */ /* 0x040fe20000400000 */
[C---:B------:R-:W-:Y:S01]  /*90b0*/  FMUL R6, R38.reuse, R6 ;  /* 0x0000000626067220 */ /* 0x040fe20000400000 */
[C---:B------:R-:W-:Y:S01]  /*90c0*/  FMUL R7, R38.reuse, R7 ;  /* 0x0000000726077220 */ /* 0x040fe20000400000 */
[C---:B------:R-:W-:Y:S01]  /*90d0*/  FFMA R4, R41.reuse, R40, R4 ;  /* 0x0000002829047223 */ /* 0x040fe20000000004 */
[C---:B------:R-:W-:Y:S01]  /*90e0*/  FFMA R5, R41.reuse, R42, R5 ;  /* 0x0000002a29057223 */ /* 0x040fe20000000005 */
[C---:B------:R-:W-:Y:S01]  /*90f0*/  FFMA R6, R41.reuse, R43, R6 ;  /* 0x0000002b29067223 */ /* 0x040fe20000000006 */
[----:B------:R-:W-:Y:S01]  /*9100*/  FFMA R7, R41, R44, R7 ;  /* 0x0000002c29077223 */ /* 0x000fe20000000007 */
[C---:B------:R-:W-:Y:S01]  /*9110*/  FMUL R8, R38.reuse, R8 ;  /* 0x0000000826087220 */ /* 0x040fe20000400000 */
[C---:B------:R-:W-:Y:S01]  /*9120*/  FMUL R9, R38.reuse, R9 ;  /* 0x0000000926097220 */ /* 0x040fe20000400000 */
[----:B------:R-:W-:Y:S01]  /*9130*/  F2FP.F16.F32.PACK_AB R104, R5, R4 ;  /* 0x000000040568723e */ /* 0x000fe200000000ff */
[C---:B------:R-:W-:Y:S01]  /*9140*/  FMUL R0, R38.reuse, R10 ;  /* 0x0000000a26007220 */ /* 0x040fe20000400000 */
[----:B------:R-:W-:Y:S01]  /*9150*/  F2FP.F16.F32.PACK_AB R105, R7, R6 ;  /* 0x000000060769723e */ /* 0x000fe200000000ff */
[C---:B------:R-:W-:Y:S01]  /*9160*/  FFMA R8, R41.reuse, R45, R8 ;  /* 0x0000002d29087223 */ /* 0x040fe20000000008 */
[C---:B------:R-:W-:Y:S01]  /*9170*/  FFMA R9, R41.reuse, R46, R9 ;  /* 0x0000002e29097223 */ /* 0x040fe20000000009 */
[----:B------:R-:W-:Y:S01]  /*9180*/  FFMA R0, R41, R47, R0 ;  /* 0x0000002f29007223 */ /* 0x000fe20000000000 */
[C---:B------:R-:W-:Y:S01]  /*9190*/  FMUL R2, R38.reuse, R11 ;  /* 0x0000000b26027220 */ /* 0x040fe20000400000 */
[C---:B------:R-:W-:Y:S01]  /*91a0*/  FMUL R3, R38.reuse, R12 ;  /* 0x0000000c26037220 */ /* 0x040fe20000400000 */
[C---:B------:R-:W-:Y:S01]  /*91b0*/  FMUL R10, R38.reuse, R13 ;  /* 0x0000000d260a7220 */ /* 0x040fe20000400000 */
[----:B------:R-:W-:Y:S01]  /*91c0*/  F2FP.F16.F32.PACK_AB R106, R9, R8 ;  /* 0x00000008096a723e */ /* 0x000fe200000000ff */
[C---:B------:R-:W-:Y:S01]  /*91d0*/  FFMA R2, R41.reuse, R49, R2 ;  /* 0x0000003129027223 */ /* 0x040fe20000000002 */
[C---:B------:R-:W-:Y:S01]  /*91e0*/  FFMA R3, R41.reuse, R48, R3 ;  /* 0x0000003029037223 */ /* 0x040fe20000000003 */
[C---:B------:R-:W-:Y:S01]  /*91f0*/  FFMA R10, R41.reuse, R51, R10 ;  /* 0x00000033290a7223 */ /* 0x040fe2000000000a */
[C---:B------:R-:W-:Y:S01]  /*9200*/  FMUL R11, R38.reuse, R14 ;  /* 0x0000000e260b7220 */ /* 0x040fe20000400000 */
[----:B------:R-:W-:Y:S01]  /*9210*/  FMUL R15, R38, R15 ;  /* 0x0000000f260f7220 */ /* 0x000fe20000400000 */
[----:B------:R-:W-:Y:S01]  /*9220*/  F2FP.F16.F32.PACK_AB R107, R2, R0 ;  /* 0x00000000026b723e */ /* 0x000fe200000000ff */
[----:B------:R-:W-:Y:S01]  /*9230*/  FMUL R12, R38, R16 ;  /* 0x00000010260c7220 */ /* 0x000fe20000400000 */
[----:B------:R-:W-:Y:S01]  /*9240*/  F2FP.F16.F32.PACK_AB R108, R10, R3 ;  /* 0x000000030a6c723e */ /* 0x000fe200000000ff */
[C---:B------:R-:W-:Y:S01]  /*9250*/  FFMA R11, R41.reuse, R50, R11 ;  /* 0x00000032290b7223 */ /* 0x040fe2000000000b */
[C---:B------:R-:W-:Y:S01]  /*9260*/  FFMA R15, R41.reuse, R52, R15 ;  /* 0x00000034290f7223 */ /* 0x040fe2000000000f */
[----:B------:R1:W-:Y:S01]  /*9270*/  STSM.16.M88.4 [R99+0x6400], R104 ;  /* 0x0064006863007844 */ /* 0x0003e20000000200 */
[----:B------:R-:W-:Y:S01]  /*9280*/  FFMA R12, R41, R53, R12 ;  /* 0x00000035290c7223 */ /* 0x000fe2000000000c */
[C---:B------:R-:W-:Y:S01]  /*9290*/  FMUL R13, R38.reuse, R17 ;  /* 0x00000011260d7220 */ /* 0x040fe20000400000 */
[C---:B------:R-:W-:Y:S01]  /*92a0*/  FMUL R14, R38.reuse, R18 ;  /* 0x00000012260e7220 */ /* 0x040fe20000400000 */
[----:B------:R-:W-:Y:S01]  /*92b0*/  F2FP.F16.F32.PACK_AB R109, R15, R11 ;  /* 0x0000000b0f6d723e */ /* 0x000fe200000000ff */
[--C-:B------:R-:W-:Y:S02]  /*92c0*/  HADD2.F32 R57, -RZ, R64.reuse.H0_H0 ;  /* 0x20000040ff397230 */ /* 0x100fe40000004100 */
[C---:B------:R-:W-:Y:S01]  /*92d0*/  FFMA R13, R41.reuse, R54, R13 ;  /* 0x00000036290d7223 */ /* 0x040fe2000000000d */
[----:B------:R-:W-:Y:S01]  /*92e0*/  FFMA R14, R41, R55, R14 ;  /* 0x00000037290e7223 */ /* 0x000fe2000000000e */
[C---:B------:R-:W-:Y:S01]  /*92f0*/  FMUL R19, R38.reuse, R19 ;  /* 0x0000001326137220 */ /* 0x040fe20000400000 */
[----:B------:R-:W-:Y:S02]  /*9300*/  HADD2.F32 R58, -RZ, R64.H1_H1 ;  /* 0x30000040ff3a7230 */ /* 0x000fe40000004100 */
[C---:B------:R-:W-:Y:S01]  /*9310*/  FMUL R16, R38.reuse, R20 ;  /* 0x0000001426107220 */ /* 0x040fe20000400000 */
[----:B------:R-:W-:Y:S01]  /*9320*/  F2FP.F16.F32.PACK_AB R110, R13, R12 ;  /* 0x0000000c0d6e723e */ /* 0x000fe200000000ff */
[C---:B------:R-:W-:Y:S01]  /*9330*/  FFMA R19, R41.reuse, R56, R19 ;  /* 0x0000003829137223 */ /* 0x040fe20000000013 */
[--C-:B------:R-:W-:Y:S02]  /*9340*/  HADD2.F32 R59, -RZ, R65.reuse.H0_H0 ;  /* 0x20000041ff3b7230 */ /* 0x100fe40000004100 */
[----:B------:R-:W-:Y:S01]  /*9350*/  FFMA R16, R41, R57, R16 ;  /* 0x0000003929107223 */ /* 0x000fe20000000010 */
[C---:B------:R-:W-:Y:S01]  /*9360*/  FMUL R17, R38.reuse, R21 ;  /* 0x0000001526117220 */ /* 0x040fe20000400000 */
[----:B------:R-:W-:Y:S01]  /*9370*/  HADD2.F32 R60, -RZ, R65.H1_H1 ;  /* 0x30000041ff3c7230 */ /* 0x000fe20000004100 */
[----:B------:R-:W-:Y:S01]  /*9380*/  F2FP.F16.F32.PACK_AB R111, R19, R14 ;  /* 0x0000000e136f723e */ /* 0x000fe200000000ff */
[C---:B------:R-:W-:Y:S01]  /*9390*/  FMUL R18, R38.reuse, R22 ;  /* 0x0000001626127220 */ /* 0x040fe20000400000 */
[C---:B------:R-:W-:Y:S01]  /*93a0*/  FFMA R17, R41.reuse, R58, R17 ;  /* 0x0000003a29117223 */ /* 0x040fe20000000011 */
[--C-:B------:R-:W-:Y:S02]  /*93b0*/  HADD2.F32 R61, -RZ, R66.reuse.H0_H0 ;  /* 0x20000042ff3d7230 */ /* 0x100fe40000004100 */
[C---:B------:R-:W-:Y:S01]  /*93c0*/  FMUL R23, R38.reuse, R23 ;  /* 0x0000001726177220 */ /* 0x040fe20000400000 */
[----:B------:R1:W-:Y:S01]  /*93d0*/  STSM.16.M88.4 [R98+0x6400], R108 ;  /* 0x0064006c62007844 */ /* 0x0003e20000000200 */
[----:B------:R-:W-:Y:S01]  /*93e0*/  FFMA R18, R41, R59, R18 ;  /* 0x0000003b29127223 */ /* 0x000fe20000000012 */
[----:B------:R-:W-:Y:S01]  /*93f0*/  F2FP.F16.F32.PACK_AB R112, R17, R16 ;  /* 0x000000101170723e */ /* 0x000fe200000000ff */
[----:B------:R-:W-:Y:S01]  /*9400*/  FFMA R23, R41, R60, R23 ;  /* 0x0000003c29177223 */ /* 0x000fe20000000017 */
[----:B------:R-:W-:Y:S02]  /*9410*/  HADD2.F32 R62, -RZ, R66.H1_H1 ;  /* 0x30000042ff3e7230 */ /* 0x000fe40000004100 */
[C---:B------:R-:W-:Y:S01]  /*9420*/  FMUL R20, R38.reuse, R24 ;  /* 0x0000001826147220 */ /* 0x040fe20000400000 */
[--C-:B------:R-:W-:Y:S02]  /*9430*/  HADD2.F32 R63, -RZ, R67.reuse.H0_H0 ;  /* 0x20000043ff3f7230 */ /* 0x100fe40000004100 */
[C---:B------:R-:W-:Y:S01]  /*9440*/  FMUL R21, R38.reuse, R25 ;  /* 0x0000001926157220 */ /* 0x040fe20000400000 */
[----:B------:R-:W-:Y:S01]  /*9450*/  F2FP.F16.F32.PACK_AB R113, R23, R18 ;  /* 0x000000121771723e */ /* 0x000fe200000000ff */
[C---:B------:R-:W-:Y:S01]  /*9460*/  FFMA R20, R41.reuse, R61, R20 ;  /* 0x0000003d29147223 */ /* 0x040fe20000000014 */
[----:B------:R-:W-:Y:S02]  /*9470*/  HADD2.F32 R64, -RZ, R67.H1_H1 ;  /* 0x30000043ff407230 */ /* 0x000fe40000004100 */
[C---:B------:R-:W-:Y:S01]  /*9480*/  FFMA R21, R41.reuse, R62, R21 ;  /* 0x0000003e29157223 */ /* 0x040fe20000000015 */
[C---:B------:R-:W-:Y:S01]  /*9490*/  FMUL R22, R38.reuse, R26 ;  /* 0x0000001a26167220 */ /* 0x040fe20000400000 */
[--C-:B------:R-:W-:Y:S02]  /*94a0*/  HADD2.F32 R65, -RZ, R72.reuse.H0_H0 ;  /* 0x20000048ff417230 */ /* 0x100fe40000004100 */
[C---:B------:R-:W-:Y:S01]  /*94b0*/  FMUL R27, R38.reuse, R27 ;  /* 0x0000001b261b7220 */ /* 0x040fe20000400000 */
[----:B------:R-:W-:Y:S02]  /*94c0*/  HADD2.F32 R66, -RZ, R72.H1_H1 ;  /* 0x30000048ff427230 */ /* 0x000fe40000004100 */
[C---:B------:R-:W-:Y:S01]  /*94d0*/  FMUL R24, R38.reuse, R28 ;  /* 0x0000001c26187220 */ /* 0x040fe20000400000 */
[--C-:B------:R-:W-:Y:S02]  /*94e0*/  HADD2.F32 R67, -RZ, R73.reuse.H0_H0 ;  /* 0x20000049ff437230 */ /* 0x100fe40000004100 */
[C---:B------:R-:W-:Y:S01]  /*94f0*/  FMUL R25, R38.reuse, R29 ;  /* 0x0000001d26197220 */ /* 0x040fe20000400000 */
[C---:B------:R-:W-:Y:S01]  /*9500*/  FFMA R22, R41.reuse, R63, R22 ;  /* 0x0000003f29167223 */ /* 0x040fe20000000016 */
[----:B------:R-:W-:Y:S02]  /*9510*/  HADD2.F32 R68, -RZ, R73.H1_H1 ;  /* 0x30000049ff447230 */ /* 0x000fe40000004100 */
[C---:B------:R-:W-:Y:S01]  /*9520*/  FMUL R26, R38.reuse, R30 ;  /* 0x0000001e261a7220 */ /* 0x040fe20000400000 */
[C---:B------:R-:W-:Y:S01]  /*9530*/  FFMA R27, R41.reuse, R64, R27 ;  /* 0x00000040291b7223 */ /* 0x040fe2000000001b */
        /* <DEDUP_REMOVED lines=43> */
.L_x_133:
[----:B------:R-:W-:Y:S05]  /*97f0*/  BSYNC.RECONVERGENT B0 ;  /* 0x0000000000007941 */ /* 0x000fea0003800200 */
.L_x_132:
[----:B------:R-:W-:Y:S01]  /*9800*/  BAR.SYNC.DEFER_BLOCKING 0x1, 0x80 ;  /* 0x0042000000007b1d */ /* 0x000fe20000010000 */
[----:B------:R-:W-:Y:S01]  /*9810*/  UISETP.NE.AND UP0, UPT, UR47, -0x4, UPT ;  /* 0xfffffffc2f00788c */ /* 0x000fe2000bf05270 */
[----:B------:R-:W-:Y:S08]  /*9820*/  IADD3 R0, PT, PT, R36, 0x1, RZ ;  /* 0x0000000124007810 */ /* 0x000ff00007ffe0ff */
[----:B------:R-:W-:Y:S05]  /*9830*/  BRA.U !UP0, `(.L_x_134) ;  /* 0x0000000108287547 */ /* 0x000fea000b800000 */
[----:B------:R-:W-:Y:S01]  /*9840*/  ISETP.NE.AND P0, PT, R97, RZ, PT ;  /* 0x000000ff6100720c */ /* 0x000fe20003f05270 */
[----:B------:R-:W-:Y:S01]  /*9850*/  IMAD.U32 R3, RZ, RZ, UR46 ;  /* 0x0000002eff037e24 */ /* 0x000fe2000f8e00ff */
[----:B------:R-:W-:Y:S01]  /*9860*/  UIADD3 UR4, UPT, UPT, UR46, 0x1, URZ ;  /* 0x000000012e047890 */ /* 0x000fe2000fffe0ff */
[----:B------:R-:W-:Y:S03]  /*9870*/  IMAD.U32 R2, RZ, RZ, UR52 ;  /* 0x00000034ff027e24 */ /* 0x000fe6000f8e00ff */
[----:B------:R-:W-:Y:S04]  /*9880*/  UISETP.NE.AND UP0, UPT, UR4, 0x4, UPT ;  /* 0x000000040400788c */ /* 0x000fe8000bf05270 */
[----:B------:R-:W-:Y:S03]  /*9890*/  USEL UR46, UR4, URZ, UP0 ;  /* 0x000000ff042e7287 */ /* 0x000fe60008000000 */
[----:B------:R-:W-:Y:S05]  /*98a0*/  @P0 LEA R3, R3, UR44, 0x3 ;  /* 0x0000002c03030c11 */ /* 0x000fea000f8e18ff */
[----:B------:R-:W-:Y:S05]  /*98b0*/  @P0 VIADD R3, R3, 0x40 ;  /* 0x0000004003030836 */ /* 0x000fea0000000000 */
[----:B------:R-:W-:Y:S04]  /*98c0*/  @P0 PRMT R2, R2, 0x654, R3 ;  /* 0x0000065402020816 */ /* 0x000fe80000000003 */
[----:B------:R2:W-:Y:S03]  /*98d0*/  @P0 SYNCS.ARRIVE.TRANS64.RED.A1T0 RZ, [R2+URZ], RZ ;  /* 0x000000ff02ff09a7 */ /* 0x0005e600081004ff */
.L_x_134:
[----:B------:R-:W-:Y:S01]  /*98e0*/  R2UR UR4, R87 ;  /* 0x00000000570472ca */ /* 0x000fe200000e0000 */
[----:B------:R-:W-:Y:S01]  /*98f0*/  UISETP.NE.AND UP0, UPT, UR62, URZ, UPT ;  /* 0x000000ff3e00728c */ /* 0x000fe2000bf05270 */
[----:B------:R-:W-:Y:S01]  /*9900*/  ISETP.NE.AND P0, PT, R90, 0x2, PT ;  /* 0x000000025a00780c */ /* 0x000fe20003f05270 */
[----:B------:R-:W-:Y:S01]  /*9910*/  UIADD3 UR16, UPT, UPT, UR38, UR63, URZ ;  /* 0x0000003f26107290 */ /* 0x000fe2000fffe0ff */
[----:B------:R-:W-:Y:S01]  /*9920*/  ISETP.NE.AND P1, PT, R0, 0x4, PT ;  /* 0x000000040000780c */ /* 0x000fe20003f25270 */
[----:B------:R-:W-:Y:S01]  /*9930*/  UIADD3 UR47, UPT, UPT, UR47, 0x4, URZ ;  /* 0x000000042f2f7890 */ /* 0x000fe2000fffe0ff */
[----:B--2---:R-:W-:Y:S01]  /*9940*/  SEL R2, RZ, 0x1, P0 ;  /* 0x00000001ff027807 */ /* 0x004fe20000000000 */
[----:B------:R-:W-:Y:S01]  /*9950*/  UMOV UR36, UR61 ;  /* 0x0000003d00247c82 */ /* 0x000fe20008000000 */
[----:B------:R-:W-:Y:S02]  /*9960*/  SEL R3, RZ, 0x1, P1 ;  /* 0x00000001ff037807 */ /* 0x000fe40000800000 */
[----:B------:R-:W-:Y:S02]  /*9970*/  LOP3.LUT R91, R91, R2, RZ, 0x3c, !PT ;  /* 0x000000025b5b7212 */ /* 0x000fe400078e3cff */
[----:B------:R-:W-:Y:S01]  /*9980*/  LOP3.LUT R92, R92, R3, RZ, 0x3c, !PT ;  /* 0x000000035c5c7212 */ /* 0x000fe200078e3cff */
[----:B------:R-:W-:Y:S01]  /*9990*/  UIADD3 UR20, UPT, UPT, UR37, UR4, URZ ;  /* 0x0000000425147290 */ /* 0x000fe2000fffe0ff */
[----:B------:R-:W-:Y:S02]  /*99a0*/  SEL R90, R90, RZ, P0 ;  /* 0x000000ff5a5a7207 */ /* 0x000fe40000000000 */
[----:B------:R-:W-:Y:S01]  /*99b0*/  SEL R36, R0, RZ, P1 ;  /* 0x000000ff00247207 */ /* 0x000fe20000800000 */
[----:B------:R-:W-:Y:S08]  /*99c0*/  BRA.U UP0, `(.L_x_135) ;  /* 0xffffffbd00ac7547 */ /* 0x000ff0000b83ffff */
[----:B------:R-:W2:Y:S01]  /*99d0*/  LDCU.64 UR4, c[0x0][0x888] ;  /* 0x00011100ff0477ac */ /* 0x000ea20008000a00 */
[----:B------:R-:W3:Y:S01]  /*99e0*/  LDCU.64 UR6, c[0x0][0x890] ;  /* 0x00011200ff0677ac */ /* 0x000ee20008000a00 */
[----:B--2---:R-:W-:Y:S02]  /*99f0*/  ISETP.NE.U32.AND P2, PT, RZ, UR4, PT ;  /* 0x00000004ff007c0c */ /* 0x004fe4000bf45070 */
[----:B---3--:R-:W-:Y:S02]  /*9a00*/  ISETP.NE.U32.AND P1, PT, RZ, UR6, PT ;  /* 0x00000006ff007c0c */ /* 0x008fe4000bf25070 */
[----:B------:R-:W-:Y:S02]  /*9a10*/  ISETP.NE.AND.EX P2, PT, RZ, UR5, PT, P2 ;  /* 0x00000005ff007c0c */ /* 0x000fe4000bf45320 */
[----:B------:R-:W-:-:S13]  /*9a20*/  ISETP.NE.AND.EX P0, PT, RZ, UR7, PT, P1 ;  /* 0x00000007ff007c0c */ /* 0x000fda000bf05310 */
[----:B------:R-:W-:Y:S05]  /*9a30*/  @P2 BRA P0, `(.L_x_136) ;  /* 0x00000000003c2947 */ /* 0x000fea0000000000 */
[----:B------:R-:W-:-:S13]  /*9a40*/  ISETP.NE.AND.EX P1, PT, RZ, UR7, PT, P1 ;  /* 0x00000007ff007c0c */ /* 0x000fda000bf25310 */
[----:B------:R-:W-:Y:S05]  /*9a50*/  @P1 BRA `(.L_x_137) ;  /* 0x00000000000c1947 */ /* 0x000fea0003800000 */
[----:B------:R-:W-:-:S13]  /*9a60*/  FSETP.NEU.AND P0, PT, R41, RZ, PT ;  /* 0x000000ff2900720b */ /* 0x000fda0003f0d000 */
[----:B------:R-:W-:Y:S05]  /*9a70*/  @!P0 EXIT ;  /* 0x000000000000894d */ /* 0x000fea0003800000 */
[----:B------:R-:W-:Y:S05]  /*9a80*/  BRA `(.L_x_136) ;  /* 0x0000000000287947 */ /* 0x000fea0003800000 */
.L_x_137:
[----:B------:R-:W-:Y:S01]  /*9a90*/  ISETP.NE.AND P0, PT, R89, RZ, PT ;  /* 0x000000ff5900720c */ /* 0x000fe20003f05270 */
[----:B------:R-:W-:-:S12]  /*9aa0*/  BSSY.RECONVERGENT B0, `(.L_x_136) ;  /* 0x0000008000007945 */ /* 0x000fd80003800200 */
[----:B------:R-:W-:Y:S05]  /*9ab0*/  @P0 BRA `(.L_x_138) ;  /* 0x0000000000100947 */ /* 0x000fea0003800000 */
[----:B------:R-:W-:-:S04]  /*9ac0*/  ISETP.NE.U32.AND P0, PT, RZ, UR4, PT ;  /* 0x00000004ff007c0c */ /* 0x000fc8000bf05070 */
[----:B------:R-:W-:-:S13]  /*9ad0*/  ISETP.NE.AND.EX P0, PT, RZ, UR5, PT, P0 ;  /* 0x00000005ff007c0c */ /* 0x000fda000bf05300 */
[----:B------:R-:W-:Y:S05]  /*9ae0*/  @!P0 EXIT ;  /* 0x000000000000894d */ /* 0x000fea0003800000 */
[----:B------:R-:W-:Y:S05]  /*9af0*/  BRA `(.L_x_139) ;  /* 0x0000000000087947 */ /* 0x000fea0003800000 */
.L_x_138:
[----:B------:R-:W-:-:S13]  /*9b00*/  FSETP.NEU.AND P0, PT, R41, RZ, PT ;  /* 0x000000ff2900720b */ /* 0x000fda0003f0d000 */
[----:B------:R-:W-:Y:S05]  /*9b10*/  @!P0 EXIT ;  /* 0x000000000000894d */ /* 0x000fea0003800000 */
.L_x_139:
[----:B------:R-:W-:Y:S05]  /*9b20*/  BSYNC.RECONVERGENT B0 ;  /* 0x0000000000007941 */ /* 0x000fea0003800200 */
.L_x_136:
[----:B------:R-:W-:Y:S01]  /*9b30*/  ULEA UR6, UR46, UR44, 0x3 ;  /* 0x0000002c2e067291 */ /* 0x000fe2000f8e18ff */
[----:B------:R-:W-:-:S04]  /*9b40*/  DEPBAR.LE SB0, 0x0 ;  /* 0x000080000000791a */ /* 0x000fc80000000000 */
[----:B------:R-:W-:-:S04]  /*9b50*/  UIADD3 UR6, UPT, UPT, UR6, 0x40, URZ ;  /* 0x0000004006067890 */ /* 0x000fc8000fffe0ff */
[----:B------:R-:W-:-:S09]  /*9b60*/  UPRMT UR6, UR52, 0x654, UR6 ;  /* 0x0000065434067896 */ /* 0x000fd20008000006 */
[----:B------:R-:W-:Y:S01]  /*9b70*/  SYNCS.ARRIVE.TRANS64.RED.A1T0 RZ, [UR6], RZ ;  /* 0x000000ffffff79a7 */ /* 0x000fe20008100406 */
[----:B------:R-:W-:Y:S05]  /*9b80*/  EXIT ;  /* 0x000000000000794d */ /* 0x000fea0003800000 */
.L_x_24:
[----:B--2---:R2:W3:Y:S02]  /*9b90*/  SYNCS.PHASECHK.TRANS64.TRYWAIT P0, [R3+URZ+0xe0], R2 ;  /* 0x0000e002030075a7 */ /* 0x0044e400080011ff */
[----:B---3--:R-:W-:Y:S05]  /*9ba0*/  @!P0 NANOSLEEP.SYNCS 0x989680 ;  /* 0x009896800000895d */ /* 0x008fea0003900000 */
[----:B------:R-:W3:Y:S02]  /*9bb0*/  @!P0 SYNCS.PHASECHK.TRANS64 P0, [R3+URZ+0xe0], R2 ;  /* 0x0000e002030085a7 */ /* 0x000ee400080010ff */
[----:B---3--:R-:W-:Y:S05]  /*9bc0*/  @!P0 BRA `(.L_x_24) ;  /* 0xfffffffc00f08947 */ /* 0x008fea000383ffff */
[----:B------:R-:W-:Y:S05]  /*9bd0*/  BRA `(.L_x_140) ;  /* 0xffffff8000047947 */ /* 0x000fea000383ffff */
.L_x_27:
[----:B-1----:R-:W-:-:S07]  /*9be0*/  MOV R0, UR33 ;  /* 0x0000002100007c02 */ /* 0x002fce0008000f00 */
.L_x_141:
[----:B-1----:R1:W2:Y:S02]  /*9bf0*/  SYNCS.PHASECHK.TRANS64.TRYWAIT P0, [R0+URZ+0x10], R3 ;  /* 0x00001003000075a7 */ /* 0x0022a400080011ff */
[----:B--2---:R-:W-:Y:S05]  /*9c00*/  @!P0 NANOSLEEP.SYNCS 0x989680 ;  /* 0x009896800000895d */ /* 0x004fea0003900000 */
[----:B------:R-:W2:Y:S02]  /*9c10*/  @!P0 SYNCS.PHASECHK.TRANS64 P0, [R0+URZ+0x10], R3 ;  /* 0x00001003000085a7 */ /* 0x000ea400080010ff */
[----:B--2---:R-:W-:Y:S05]  /*9c20*/  @!P0 BRA `(.L_x_141) ;  /* 0xfffffffc00f08947 */ /* 0x004fea000383ffff */
[----:B------:R-:W-:Y:S05]  /*9c30*/  BRA `(.L_x_26) ;  /* 0xffffff8000507947 */ /* 0x000fea000383ffff */
.L_x_36:
[----:B-1----:R-:W-:-:S07]  /*9c40*/  MOV R0, UR33 ;  /* 0x0000002100007c02 */ /* 0x002fce0008000f00 */
.L_x_142:
[----:B-1----:R1:W2:Y:S02]  /*9c50*/  SYNCS.PHASECHK.TRANS64.TRYWAIT P0, [R0+URZ+0x10], R3 ;  /* 0x00001003000075a7 */ /* 0x0022a400080011ff */
[----:B--2---:R-:W-:Y:S05]  /*9c60*/  @!P0 NANOSLEEP.SYNCS 0x989680 ;  /* 0x009896800000895d */ /* 0x004fea0003900000 */
[----:B------:R-:W2:Y:S02]  /*9c70*/  @!P0 SYNCS.PHASECHK.TRANS64 P0, [R0+URZ+0x10], R3 ;  /* 0x00001003000085a7 */ /* 0x000ea400080010ff */
[----:B--2---:R-:W-:Y:S05]  /*9c80*/  @!P0 BRA `(.L_x_142) ;  /* 0xfffffffc00f08947 */ /* 0x004fea000383ffff */
[----:B------:R-:W-:Y:S05]  /*9c90*/  BRA `(.L_x_35) ;  /* 0xffffff84005c7947 */ /* 0x000fea000383ffff */
.L_x_43:
[----:B-1----:R1:W4:Y:S02]  /*9ca0*/  SYNCS.PHASECHK.TRANS64.TRYWAIT P0, [R3+URZ+0x70], R0 ;  /* 0x00007000030075a7 */ /* 0x00232400080011ff */
[----:B----4-:R-:W-:Y:S05]  /*9cb0*/  @!P0 NANOSLEEP.SYNCS 0x989680 ;  /* 0x009896800000895d */ /* 0x010fea0003900000 */
[----:B------:R-:W4:Y:S02]  /*9cc0*/  @!P0 SYNCS.PHASECHK.TRANS64 P0, [R3+URZ+0x70], R0 ;  /* 0x00007000030085a7 */ /* 0x000f2400080010ff */
[----:B----4-:R-:W-:Y:S05]  /*9cd0*/  @!P0 BRA `(.L_x_43) ;  /* 0xfffffffc00f08947 */ /* 0x010fea000383ffff */
[----:B------:R-:W-:Y:S05]  /*9ce0*/  BRA `(.L_x_143) ;  /* 0xffffff8800487947 */ /* 0x000fea000383ffff */
.L_x_47:
[----:B-1----:R-:W-:-:S07]  /*9cf0*/  MOV R0, UR4 ;  /* 0x0000000400007c02 */ /* 0x002fce0008000f00 */
.L_x_144:
[----:B-1----:R1:W2:Y:S02]  /*9d00*/  SYNCS.PHASECHK.TRANS64.TRYWAIT P0, [R0+URZ], R3 ;  /* 0x00000003000075a7 */ /* 0x0022a400080011ff */
[----:B--2---:R-:W-:Y:S05]  /*9d10*/  @!P0 NANOSLEEP.SYNCS 0x989680 ;  /* 0x009896800000895d */ /* 0x004fea0003900000 */
[----:B------:R-:W2:Y:S02]  /*9d20*/  @!P0 SYNCS.PHASECHK.TRANS64 P0, [R0+URZ], R3 ;  /* 0x00000003000085a7 */ /* 0x000ea400080010ff */
[----:B--2---:R-:W-:Y:S05]  /*9d30*/  @!P0 BRA `(.L_x_144) ;  /* 0xfffffffc00f08947 */ /* 0x004fea000383ffff */
[----:B------:R-:W-:Y:S05]  /*9d40*/  BRA `(.L_x_145) ;  /* 0xffffff8c00f07947 */ /* 0x000fea000383ffff */
.L_x_50:
[----:B-1----:R1:W2:Y:S02]  /*9d50*/  SYNCS.PHASECHK.TRANS64.TRYWAIT P0, [R2+URZ+0xd0], R5 ;  /* 0x0000d005020075a7 */ /* 0x0022a400080011ff */
[----:B--2---:R-:W-:Y:S05]  /*9d60*/  @!P0 NANOSLEEP.SYNCS 0x989680 ;  /* 0x009896800000895d */ /* 0x004fea0003900000 */
[----:B------:R-:W2:Y:S02]  /*9d70*/  @!P0 SYNCS.PHASECHK.TRANS64 P0, [R2+URZ+0xd0], R5 ;  /* 0x0000d005020085a7 */ /* 0x000ea400080010ff */
[----:B--2---:R-:W-:Y:S05]  /*9d80*/  @!P0 BRA `(.L_x_50) ;  /* 0xfffffffc00f08947 */ /* 0x004fea000383ffff */
[----:B------:R-:W-:Y:S05]  /*9d90*/  BRA `(.L_x_146) ;  /* 0xffffff90004c7947 */ /* 0x000fea000383ffff */
.L_x_51:
[----:B------:R-:W-:-:S07]  /*9da0*/  MOV R2, UR4 ;  /* 0x0000000400027c02 */ /* 0x000fce0008000f00 */
.L_x_147:
[----:B-1----:R1:W2:Y:S02]  /*9db0*/  SYNCS.PHASECHK.TRANS64.TRYWAIT P0, [R2+URZ+0x80], R5 ;  /* 0x00008005020075a7 */ /* 0x0022a400080011ff */
[----:B--2---:R-:W-:Y:S05]  /*9dc0*/  @!P0 NANOSLEEP.SYNCS 0x989680 ;  /* 0x009896800000895d */ /* 0x004fea0003900000 */
[----:B------:R-:W2:Y:S02]  /*9dd0*/  @!P0 SYNCS.PHASECHK.TRANS64 P0, [R2+URZ+0x80], R5 ;  /* 0x00008005020085a7 */ /* 0x000ea400080010ff */
[----:B--2---:R-:W-:Y:S05]  /*9de0*/  @!P0 BRA `(.L_x_147) ;  /* 0xfffffffc00f08947 */ /* 0x004fea000383ffff */
[----:B------:R-:W-:Y:S05]  /*9df0*/  BRA `(.L_x_148) ;  /* 0xffffff90005c7947 */ /* 0x000fea000383ffff */
.L_x_52:
[----:B-1----:R1:W2:Y:S02]  /*9e00*/  SYNCS.PHASECHK.TRANS64.TRYWAIT P1, [R2+URZ+0x70], R5 ;  /* 0x00007005020075a7 */ /* 0x0022a400080211ff */
[----:B--2---:R-:W-:Y:S05]  /*9e10*/  @!P1 NANOSLEEP.SYNCS 0x989680 ;  /* 0x009896800000995d */ /* 0x004fea0003900000 */
[----:B------:R-:W2:Y:S02]  /*9e20*/  @!P1 SYNCS.PHASECHK.TRANS64 P1, [R2+URZ+0x70], R5 ;  /* 0x00007005020095a7 */ /* 0x000ea400080210ff */
[----:B--2---:R-:W-:Y:S05]  /*9e30*/  @!P1 BRA `(.L_x_52) ;  /* 0xfffffffc00f09947 */ /* 0x004fea000383ffff */
[----:B------:R-:W-:Y:S05]  /*9e40*/  BRA `(.L_x_149) ;  /* 0xffffff90008c7947 */ /* 0x000fea000383ffff */
.L_x_55:
[----:B------:R-:W-:-:S07]  /*9e50*/  MOV R0, UR4 ;  /* 0x0000000400007c02 */ /* 0x000fce0008000f00 */
.L_x_150:
[----:B-1----:R1:W2:Y:S02]  /*9e60*/  SYNCS.PHASECHK.TRANS64.TRYWAIT P0, [R0+URZ+0x80], R3 ;  /* 0x00008003000075a7 */ /* 0x0022a400080011ff */
[----:B--2---:R-:W-:Y:S05]  /*9e70*/  @!P0 NANOSLEEP.SYNCS 0x989680 ;  /* 0x009896800000895d */ /* 0x004fea0003900000 */
[----:B------:R-:W2:Y:S02]  /*9e80*/  @!P0 SYNCS.PHASECHK.TRANS64 P0, [R0+URZ+0x80], R3 ;  /* 0x00008003000085a7 */ /* 0x000ea400080010ff */
[----:B--2---:R-:W-:Y:S05]  /*9e90*/  @!P0 BRA `(.L_x_150) ;  /* 0xfffffffc00f08947 */ /* 0x004fea000383ffff */
[----:B------:R-:W-:Y:S05]  /*9ea0*/  BRA `(.L_x_54) ;  /* 0xffffff9000e07947 */ /* 0x000fea000383ffff */
.L_x_62:
[----:B-1----:R1:W2:Y:S02]  /*9eb0*/  SYNCS.PHASECHK.TRANS64.TRYWAIT P1, [R0+URZ+0x70], R5 ;  /* 0x00007005000075a7 */ /* 0x0022a400080211ff */
[----:B--2---:R-:W-:Y:S05]  /*9ec0*/  @!P1 NANOSLEEP.SYNCS 0x989680 ;  /* 0x009896800000995d */ /* 0x004fea0003900000 */
[----:B------:R-:W2:Y:S02]  /*9ed0*/  @!P1 SYNCS.PHASECHK.TRANS64 P1, [R0+URZ+0x70], R5 ;  /* 0x00007005000095a7 */ /* 0x000ea400080210ff */
[----:B--2---:R-:W-:Y:S05]  /*9ee0*/  @!P1 BRA `(.L_x_62) ;  /* 0xfffffffc00f09947 */ /* 0x004fea000383ffff */
[----:B------:R-:W-:Y:S05]  /*9ef0*/  BRA `(.L_x_151) ;  /* 0xffffff9800747947 */ /* 0x000fea000383ffff */
.L_x_63:
[----:B------:R-:W-:-:S07]  /*9f00*/  MOV R3, UR46 ;  /* 0x0000002e00037c02 */ /* 0x000fce0008000f00 */
.L_x_152:
[----:B-1----:R1:W2:Y:S02]  /*9f10*/  SYNCS.PHASECHK.TRANS64.TRYWAIT P0, [R3+URZ+0xb0], R0 ;  /* 0x0000b000030075a7 */ /* 0x0022a400080011ff */
[----:B--2---:R-:W-:Y:S05]  /*9f20*/  @!P0 NANOSLEEP.SYNCS 0x989680 ;  /* 0x009896800000895d */ /* 0x004fea0003900000 */
[----:B------:R-:W2:Y:S02]  /*9f30*/  @!P0 SYNCS.PHASECHK.TRANS64 P0, [R3+URZ+0xb0], R0 ;  /* 0x0000b000030085a7 */ /* 0x000ea400080010ff */
[----:B--2---:R-:W-:Y:S05]  /*9f40*/  @!P0 BRA `(.L_x_152) ;  /* 0xfffffffc00f08947 */ /* 0x004fea000383ffff */
[----:B------:R-:W-:Y:S05]  /*9f50*/  BRA `(.L_x_153) ;  /* 0xffffff9800c47947 */ /* 0x000fea000383ffff */
.L_x_66:
[----:B------:R-:W-:Y:S07]  /*9f60*/  MOV R0, UR7 ;  /* 0x0000000700007c02 */ /* 0x000fee0008000f00 */
.L_x_154:
[----:B-1----:R1:W2:Y:S02]  /*9f70*/  SYNCS.PHASECHK.TRANS64.TRYWAIT P0, [R0+URZ], R3 ;  /* 0x00000003000075a7 */ /* 0x0022a400080011ff */
[----:B--2---:R-:W-:Y:S05]  /*9f80*/  @!P0 NANOSLEEP.SYNCS 0x989680 ;  /* 0x009896800000895d */ /* 0x004fea0003900000 */
[----:B------:R-:W2:Y:S02]  /*9f90*/  @!P0 SYNCS.PHASECHK.TRANS64 P0, [R0+URZ], R3 ;  /* 0x00000003000085a7 */ /* 0x000ea400080010ff */
[----:B--2---:R-:W-:Y:S05]  /*9fa0*/  @!P0 BRA `(.L_x_154) ;  /* 0xfffffffc00f08947 */ /* 0x004fea000383ffff */
[----:B------:R-:W-:Y:S05]  /*9fb0*/  BRA `(.L_x_65) ;  /* 0xffffff9800e07947 */ /* 0x000fea000383ffff */
.L_x_69:
[----:B------:R-:W-:-:S07]  /*9fc0*/  MOV R0, UR4 ;  /* 0x0000000400007c02 */ /* 0x000fce0008000f00 */
.L_x_155:
[----:B--2---:R2:W4:Y:S02]  /*9fd0*/  SYNCS.PHASECHK.TRANS64.TRYWAIT P0, [R0+URZ], R3 ;  /* 0x00000003000075a7 */ /* 0x00452400080011ff */
[----:B----4-:R-:W-:Y:S05]  /*9fe0*/  @!P0 NANOSLEEP.SYNCS 0x989680 ;  /* 0x009896800000895d */ /* 0x010fea0003900000 */
[----:B------:R-:W4:Y:S02]  /*9ff0*/  @!P0 SYNCS.PHASECHK.TRANS64 P0, [R0+URZ], R3 ;  /* 0x00000003000085a7 */ /* 0x000f2400080010ff */
[----:B----4-:R-:W-:Y:S05]  /*a000*/  @!P0 BRA `(.L_x_155) ;  /* 0xfffffffc00f08947 */ /* 0x010fea000383ffff */
[----:B------:R-:W-:Y:S05]  /*a010*/  BRA `(.L_x_156) ;  /* 0xffffffa0000c7947 */ /* 0x000fea000383ffff */
.L_x_70:
[----:B------:R-:W-:-:S07]  /*a020*/  MOV R0, UR5 ;  /* 0x0000000500007c02 */ /* 0x000fce0008000f00 */
.L_x_157:
[----:B-1----:R1:W2:Y:S02]  /*a030*/  SYNCS.PHASECHK.TRANS64.TRYWAIT P0, [R0+URZ], R3 ;  /* 0x00000003000075a7 */ /* 0x0022a400080011ff */
[----:B--2---:R-:W-:Y:S05]  /*a040*/  @!P0 NANOSLEEP.SYNCS 0x989680 ;  /* 0x009896800000895d */ /* 0x004fea0003900000 */
[----:B------:R-:W2:Y:S02]  /*a050*/  @!P0 SYNCS.PHASECHK.TRANS64 P0, [R0+URZ], R3 ;  /* 0x00000003000085a7 */ /* 0x000ea400080010ff */
[----:B--2---:R-:W-:Y:S05]  /*a060*/  @!P0 BRA `(.L_x_157) ;  /* 0xfffffffc00f08947 */ /* 0x004fea000383ffff */
[----:B------:R-:W-:Y:S05]  /*a070*/  BRA `(.L_x_158) ;  /* 0xffffffa000187947 */ /* 0x000fea000383ffff */
.L_x_71:
[----:B------:R-:W-:-:S07]  /*a080*/  MOV R0, UR5 ;  /* 0x0000000500007c02 */ /* 0x000fce0008000f00 */
.L_x_159:
[----:B-1----:R1:W2:Y:S02]  /*a090*/  SYNCS.PHASECHK.TRANS64.TRYWAIT P0, [R0+URZ], R3 ;  /* 0x00000003000075a7 */ /* 0x0022a400080011ff */
[----:B--2---:R-:W-:Y:S05]  /*a0a0*/  @!P0 NANOSLEEP.SYNCS 0x989680 ;  /* 0x009896800000895d */ /* 0x004fea0003900000 */
[----:B------:R-:W2:Y:S02]  /*a0b0*/  @!P0 SYNCS.PHASECHK.TRANS64 P0, [R0+URZ], R3 ;  /* 0x00000003000085a7 */ /* 0x000ea400080010ff */
[----:B--2---:R-:W-:Y:S05]  /*a0c0*/  @!P0 BRA `(.L_x_159) ;  /* 0xfffffffc00f08947 */ /* 0x004fea000383ffff */
[----:B------:R-:W-:Y:S05]  /*a0d0*/  BRA `(.L_x_160) ;  /* 0xffffffa000247947 */ /* 0x000fea000383ffff */
.L_x_72:
[----:B------:R-:W-:-:S07]  /*a0e0*/  MOV R0, UR4 ;  /* 0x0000000400007c02 */ /* 0x000fce0008000f00 */
.L_x_161:
[----:B-1----:R1:W2:Y:S02]  /*a0f0*/  SYNCS.PHASECHK.TRANS64.TRYWAIT P0, [R0+URZ], R3 ;  /* 0x00000003000075a7 */ /* 0x0022a400080011ff */
[----:B--2---:R-:W-:Y:S05]  /*a100*/  @!P0 NANOSLEEP.SYNCS 0x989680 ;  /* 0x009896800000895d */ /* 0x004fea0003900000 */
[----:B------:R-:W2:Y:S02]  /*a110*/  @!P0 SYNCS.PHASECHK.TRANS64 P0, [R0+URZ], R3 ;  /* 0x00000003000085a7 */ /* 0x000ea400080010ff */
[----:B--2---:R-:W-:Y:S05]  /*a120*/  @!P0 BRA `(.L_x_161) ;  /* 0xfffffffc00f08947 */ /* 0x004fea000383ffff */
[----:B------:R-:W-:Y:S05]  /*a130*/  BRA `(.L_x_162) ;  /* 0xffffffa000307947 */ /* 0x000fea000383ffff */
.L_x_77:
[----:B--2---:R2:W3:Y:S02]  /*a140*/  SYNCS.PHASECHK.TRANS64.TRYWAIT P0, [R12+URZ+0x70], R9 ;  /* 0x000070090c0075a7 */ /* 0x0044e400080011ff */
[----:B---3--:R-:W-:Y:S05]  /*a150*/  @!P0 NANOSLEEP.SYNCS 0x989680 ;  /* 0x009896800000895d */ /* 0x008fea0003900000 */
[----:B------:R-:W3:Y:S02]  /*a160*/  @!P0 SYNCS.PHASECHK.TRANS64 P0, [R12+URZ+0x70], R9 ;  /* 0x000070090c0085a7 */ /* 0x000ee400080010ff */
[----:B---3--:R-:W-:Y:S05]  /*a170*/  @!P0 BRA `(.L_x_77) ;  /* 0xfffffffc00f08947 */ /* 0x008fea000383ffff */
[----:B------:R-:W-:Y:S05]  /*a180*/  BRA `(.L_x_163) ;  /* 0xffffffa400507947 */ /* 0x000fea000383ffff */
.L_x_80:
[----:B------:R-:W-:Y:S07]  /*a190*/  MOV R0, UR21 ;  /* 0x0000001500007c02 */ /* 0x000fee0008000f00 */
.L_x_164:
[----:B--2---:R2:W3:Y:S02]  /*a1a0*/  SYNCS.PHASECHK.TRANS64.TRYWAIT P2, [R0+URZ+0x68], R11 ;  /* 0x0000680b000075a7 */ /* 0x0044e400080411ff */
[----:B---3--:R-:W-:Y:S05]  /*a1b0*/  @!P2 NANOSLEEP.SYNCS 0x989680 ;  /* 0x009896800000a95d */ /* 0x008fea0003900000 */
[----:B------:R-:W3:Y:S02]  /*a1c0*/  @!P2 SYNCS.PHASECHK.TRANS64 P2, [R0+URZ+0x68], R11 ;  /* 0x0000680b0000a5a7 */ /* 0x000ee400080410ff */
[----:B---3--:R-:W-:Y:S05]  /*a1d0*/  @!P2 BRA `(.L_x_164) ;  /* 0xfffffffc00f0a947 */ /* 0x008fea000383ffff */
[----:B------:R-:W-:Y:S05]  /*a1e0*/  BRA `(.L_x_79) ;  /* 0xffffffa800b87947 */ /* 0x000fea000383ffff */
.L_x_83:
[----:B--2---:R-:W-:Y:S07]  /*a1f0*/  MOV R0, UR21 ;  /* 0x0000001500007c02 */ /* 0x004fee0008000f00 */
.L_x_165:
[----:B--2---:R2:W3:Y:S02]  /*a200*/  SYNCS.PHASECHK.TRANS64.TRYWAIT P0, [R0+URZ+0x40], R9 ;  /* 0x00004009000075a7 */ /* 0x0044e400080011ff */
[----:B---3--:R-:W-:Y:S05]  /*a210*/  @!P0 NANOSLEEP.SYNCS 0x989680 ;  /* 0x009896800000895d */ /* 0x008fea0003900000 */
[----:B------:R-:W3:Y:S02]  /*a220*/  @!P0 SYNCS.PHASECHK.TRANS64 P0, [R0+URZ+0x40], R9 ;  /* 0x00004009000085a7 */ /* 0x000ee400080010ff */
[----:B---3--:R-:W-:Y:S05]  /*a230*/  @!P0 BRA `(.L_x_165) ;  /* 0xfffffffc00f08947 */ /* 0x008fea000383ffff */
[----:B------:R-:W-:Y:S05]  /*a240*/  BRA `(.L_x_166) ;  /* 0xffffffac00147947 */ /* 0x000fea000383ffff */
.L_x_84:
[----:B------:R-:W-:Y:S07]  /*a250*/  MOV R0, UR21 ;  /* 0x0000001500007c02 */ /* 0x000fee0008000f00 */
.L_x_167:
[----:B--2---:R2:W3:Y:S02]  /*a260*/  SYNCS.PHASECHK.TRANS64.TRYWAIT P0, [R0+URZ+0x48], R9 ;  /* 0x00004809000075a7 */ /* 0x0044e400080011ff */
[----:B---3--:R-:W-:Y:S05]  /*a270*/  @!P0 NANOSLEEP.SYNCS 0x989680 ;  /* 0x009896800000895d */ /* 0x008fea0003900000 */
[----:B------:R-:W3:Y:S02]  /*a280*/  @!P0 SYNCS.PHASECHK.TRANS64 P0, [R0+URZ+0x48], R9 ;  /* 0x00004809000085a7 */ /* 0x000ee400080010ff */
[----:B---3--:R-:W-:Y:S05]  /*a290*/  @!P0 BRA `(.L_x_167) ;  /* 0xfffffffc00f08947 */ /* 0x008fea000383ffff */
[----:B------:R-:W-:Y:S05]  /*a2a0*/  BRA `(.L_x_168) ;  /* 0xffffffac00507947 */ /* 0x000fea000383ffff */
.L_x_85:
[----:B------:R-:W-:Y:S07]  /*a2b0*/  MOV R0, UR21 ;  /* 0x0000001500007c02 */ /* 0x000fee0008000f00 */
.L_x_169:
[----:B--2---:R2:W3:Y:S02]  /*a2c0*/  SYNCS.PHASECHK.TRANS64.TRYWAIT P0, [R0+URZ+0x50], R9 ;  /* 0x00005009000075a7 */ /* 0x0044e400080011ff */
[----:B---3--:R-:W-:Y:S05]  /*a2d0*/  @!P0 NANOSLEEP.SYNCS 0x989680 ;  /* 0x009896800000895d */ /* 0x008fea0003900000 */
[----:B------:R-:W3:Y:S02]  /*a2e0*/  @!P0 SYNCS.PHASECHK.TRANS64 P0, [R0+URZ+0x50], R9 ;  /* 0x00005009000085a7 */ /* 0x000ee400080010ff */
[----:B---3--:R-:W-:Y:S05]  /*a2f0*/  @!P0 BRA `(.L_x_169) ;  /* 0xfffffffc00f08947 */ /* 0x008fea000383ffff */
[----:B------:R-:W-:Y:S05]  /*a300*/  BRA `(.L_x_170) ;  /* 0xffffffac00987947 */ /* 0x000fea000383ffff */
.L_x_86:
[----:B------:R-:W-:Y:S07]  /*a310*/  MOV R0, UR21 ;  /* 0x0000001500007c02 */ /* 0x000fee0008000f00 */
.L_x_171:
[----:B--2---:R2:W3:Y:S02]  /*a320*/  SYNCS.PHASECHK.TRANS64.TRYWAIT P0, [R0+URZ+0x58], R9 ;  /* 0x00005809000075a7 */ /* 0x0044e400080011ff */
[----:B---3--:R-:W-:Y:S05]  /*a330*/  @!P0 NANOSLEEP.SYNCS 0x989680 ;  /* 0x009896800000895d */ /* 0x008fea0003900000 */
[----:B------:R-:W3:Y:S02]  /*a340*/  @!P0 SYNCS.PHASECHK.TRANS64 P0, [R0+URZ+0x58], R9 ;  /* 0x00005809000085a7 */ /* 0x000ee400080010ff */
[----:B---3--:R-:W-:Y:S05]  /*a350*/  @!P0 BRA `(.L_x_171) ;  /* 0xfffffffc00f08947 */ /* 0x008fea000383ffff */
[----:B------:R-:W-:Y:S05]  /*a360*/  BRA `(.L_x_172) ;  /* 0xffffffac00dc7947 */ /* 0x000fea000383ffff */
.L_x_88:
[----:B------:R-:W-:-:S07]  /*a370*/  MOV R0, UR21 ;  /* 0x0000001500007c02 */ /* 0x000fce0008000f00 */
.L_x_173:
[----:B---3--:R3:W4:Y:S02]  /*a380*/  SYNCS.PHASECHK.TRANS64.TRYWAIT P0, [R0+URZ+0x40], R3 ;  /* 0x00004003000075a7 */ /* 0x00872400080011ff */
[----:B----4-:R-:W-:Y:S05]  /*a390*/  @!P0 NANOSLEEP.SYNCS 0x989680 ;  /* 0x009896800000895d */ /* 0x010fea0003900000 */
[----:B------:R-:W4:Y:S02]  /*a3a0*/  @!P0 SYNCS.PHASECHK.TRANS64 P0, [R0+URZ+0x40], R3 ;  /* 0x00004003000085a7 */ /* 0x000f2400080010ff */
[----:B----4-:R-:W-:Y:S05]  /*a3b0*/  @!P0 BRA `(.L_x_173) ;  /* 0xfffffffc00f08947 */ /* 0x010fea000383ffff */
[----:B------:R-:W-:Y:S05]  /*a3c0*/  BRA `(.L_x_174) ;  /* 0xffffffb000507947 */ /* 0x000fea000383ffff */
.L_x_89:
[----:B---3--:R-:W-:-:S07]  /*a3d0*/  MOV R0, UR21 ;  /* 0x0000001500007c02 */ /* 0x008fce0008000f00 */
.L_x_175:
[----:B---3--:R3:W4:Y:S02]  /*a3e0*/  SYNCS.PHASECHK.TRANS64.TRYWAIT P0, [R0+URZ+0x48], R3 ;  /* 0x00004803000075a7 */ /* 0x00872400080011ff */
[----:B----4-:R-:W-:Y:S05]  /*a3f0*/  @!P0 NANOSLEEP.SYNCS 0x989680 ;  /* 0x009896800000895d */ /* 0x010fea0003900000 */
[----:B------:R-:W4:Y:S02]  /*a400*/  @!P0 SYNCS.PHASECHK.TRANS64 P0, [R0+URZ+0x48], R3 ;  /* 0x00004803000085a7 */ /* 0x000f2400080010ff */
[----:B----4-:R-:W-:Y:S05]  /*a410*/  @!P0 BRA `(.L_x_175) ;  /* 0xfffffffc00f08947 */ /* 0x010fea000383ffff */
[----:B------:R-:W-:Y:S05]  /*a420*/  BRA `(.L_x_176) ;  /* 0xffffffb000407947 */ /* 0x000fea000383ffff */
.L_x_90:
[----:B---3--:R-:W-:-:S07]  /*a430*/  MOV R0, UR21 ;  /* 0x0000001500007c02 */ /* 0x008fce0008000f00 */
.L_x_177:
[----:B---3--:R3:W4:Y:S02]  /*a440*/  SYNCS.PHASECHK.TRANS64.TRYWAIT P0, [R0+URZ+0x50], R3 ;  /* 0x00005003000075a7 */ /* 0x00872400080011ff */
[----:B----4-:R-:W-:Y:S05]  /*a450*/  @!P0 NANOSLEEP.SYNCS 0x989680 ;  /* 0x009896800000895d */ /* 0x010fea0003900000 */
[----:B------:R-:W4:Y:S02]  /*a460*/  @!P0 SYNCS.PHASECHK.TRANS64 P0, [R0+URZ+0x50], R3 ;  /* 0x00005003000085a7 */ /* 0x000f2400080010ff */
[----:B----4-:R-:W-:Y:S05]  /*a470*/  @!P0 BRA `(.L_x_177) ;  /* 0xfffffffc00f08947 */ /* 0x010fea000383ffff */
[----:B------:R-:W-:Y:S05]  /*a480*/  BRA `(.L_x_178) ;  /* 0xffffffb000307947 */ /* 0x000fea000383ffff */
.L_x_92:
[----:B--2---:R2:W4:Y:S02]  /*a490*/  SYNCS.PHASECHK.TRANS64.TRYWAIT P0, [R3+URZ+0x70], R0 ;  /* 0x00007000030075a7 */ /* 0x00452400080011ff */
[----:B----4-:R-:W-:Y:S05]  /*a4a0*/  @!P0 NANOSLEEP.SYNCS 0x989680 ;  /* 0x009896800000895d */ /* 0x010fea0003900000 */
[----:B------:R-:W4:Y:S02]  /*a4b0*/  @!P0 SYNCS.PHASECHK.TRANS64 P0, [R3+URZ+0x70], R0 ;  /* 0x00007000030085a7 */ /* 0x000f2400080010ff */
[----:B----4-:R-:W-:Y:S05]  /*a4c0*/  @!P0 BRA `(.L_x_92) ;  /* 0xfffffffc00f08947 */ /* 0x010fea000383ffff */
[----:B------:R-:W-:Y:S05]  /*a4d0*/  BRA `(.L_x_179) ;  /* 0xffffffb000fc7947 */ /* 0x000fea000383ffff */
.L_x_103:
[----:B-1----:R-:W-:Y:S04]  /*a4e0*/  MOV R0, UR44 ;  /* 0x0000002c00007c02 */ /* 0x002fe80008000f00 */
[----:B------:R1:W2:Y:S03]  /*a4f0*/  SYNCS.PHASECHK.TRANS64.TRYWAIT P0, [R0+URZ+0x20], R5 ;  /* 0x00002005000075a7 */ /* 0x0002a600080011ff */
[----:B--2---:R-:W-:Y:S05]  /*a500*/  @!P0 NANOSLEEP.SYNCS 0x989680 ;  /* 0x009896800000895d */ /* 0x004fea0003900000 */
[----:B------:R-:W2:Y:S02]  /*a510*/  @!P0 SYNCS.PHASECHK.TRANS64 P0, [R0+URZ+0x20], R5 ;  /* 0x00002005000085a7 */ /* 0x000ea400080010ff */
[----:B--2---:R-:W-:Y:S05]  /*a520*/  @!P0 BRA `(.L_x_103) ;  /* 0xfffffffc00ec8947 */ /* 0x004fea000383ffff */
[----:B------:R-:W-:Y:S05]  /*a530*/  BRA `(.L_x_102) ;  /* 0xffffffc000807947 */ /* 0x000fea000383ffff */
.L_x_105:
[----:B-1----:R1:W3:Y:S02]  /*a540*/  SYNCS.PHASECHK.TRANS64.TRYWAIT P1, [R100+URZ+0x90], R3 ;  /* 0x00009003640075a7 */ /* 0x0022e400080211ff */
[----:B---3--:R-:W-:Y:S05]  /*a550*/  @!P1 NANOSLEEP.SYNCS 0x989680 ;  /* 0x009896800000995d */ /* 0x008fea0003900000 */
[----:B------:R-:W3:Y:S02]  /*a560*/  @!P1 SYNCS.PHASECHK.TRANS64 P1, [R100+URZ+0x90], R3 ;  /* 0x00009003640095a7 */ /* 0x000ee400080210ff */
[----:B---3--:R-:W-:Y:S05]  /*a570*/  @!P1 BRA `(.L_x_105) ;  /* 0xfffffffc00f09947 */ /* 0x008fea000383ffff */
[----:B------:R-:W-:Y:S05]  /*a580*/  BRA `(.L_x_104) ;  /* 0xffffffc000ac7947 */ /* 0x000fea000383ffff */
.L_x_114:
[----:B--2---:R2:W3:Y:S02]  /*a590*/  SYNCS.PHASECHK.TRANS64.TRYWAIT P0, [R3+URZ+0x20], R0 ;  /* 0x00002000030075a7 */ /* 0x0044e400080011ff */
[----:B---3--:R-:W-:Y:S05]  /*a5a0*/  @!P0 NANOSLEEP.SYNCS 0x989680 ;  /* 0x009896800000895d */ /* 0x008fea0003900000 */
[----:B------:R-:W3:Y:S02]  /*a5b0*/  @!P0 SYNCS.PHASECHK.TRANS64 P0, [R3+URZ+0x20], R0 ;  /* 0x00002000030085a7 */ /* 0x000ee400080010ff */
[----:B---3--:R-:W-:Y:S05]  /*a5c0*/  @!P0 BRA `(.L_x_114) ;  /* 0xfffffffc00f08947 */ /* 0x008fea000383ffff */
[----:B------:R-:W-:Y:S05]  /*a5d0*/  BRA `(.L_x_113) ;  /* 0xffffffcc00907947 */ /* 0x000fea000383ffff */
.L_x_122:
[----:B--2---:R2:W3:Y:S02]  /*a5e0*/  SYNCS.PHASECHK.TRANS64.TRYWAIT P0, [R103+URZ+0x20], R4 ;  /* 0x00002004670075a7 */ /* 0x0044e400080011ff */
[----:B---3--:R-:W-:Y:S05]  /*a5f0*/  @!P0 NANOSLEEP.SYNCS 0x989680 ;  /* 0x009896800000895d */ /* 0x008fea0003900000 */
[----:B------:R-:W3:Y:S02]  /*a600*/  @!P0 SYNCS.PHASECHK.TRANS64 P0, [R103+URZ+0x20], R4 ;  /* 0x00002004670085a7 */ /* 0x000ee400080010ff */
[----:B---3--:R-:W-:Y:S05]  /*a610*/  @!P0 BRA `(.L_x_122) ;  /* 0xfffffffc00f08947 */ /* 0x008fea000383ffff */
[----:B------:R-:W-:Y:S05]  /*a620*/  BRA `(.L_x_121) ;  /* 0xffffffd800987947 */ /* 0x000fea000383ffff */
.L_x_130:
[----:B--2---:R2:W3:Y:S02]  /*a630*/  SYNCS.PHASECHK.TRANS64.TRYWAIT P0, [R112+URZ+0x20], R3 ;  /* 0x00002003700075a7 */ /* 0x0044e400080011ff */
[----:B---3--:R-:W-:Y:S05]  /*a640*/  @!P0 NANOSLEEP.SYNCS 0x989680 ;  /* 0x009896800000895d */ /* 0x008fea0003900000 */
[----:B------:R-:W3:Y:S02]  /*a650*/  @!P0 SYNCS.PHASECHK.TRANS64 P0, [R112+URZ+0x20], R3 ;  /* 0x00002003700085a7 */ /* 0x000ee400080010ff */
[----:B---3--:R-:W-:Y:S05]  /*a660*/  @!P0 BRA `(.L_x_130) ;  /* 0xfffffffc00f08947 */ /* 0x008fea000383ffff */
[----:B------:R-:W-:Y:S05]  /*a670*/  BRA `(.L_x_129) ;  /* 0xffffffe400a07947 */ /* 0x000fea000383ffff */
        .weak           $__internal_0_$__cuda_sm10x_tcgen05_guardrail_trap_col_being_dealloced_not_returned_by_alloc
        .type           $__internal_0_$__cuda_sm10x_tcgen05_guardrail_trap_col_being_dealloced_not_returned_by_alloc,@function
        .size           $__internal_0_$__cuda_sm10x_tcgen05_guardrail_trap_col_being_dealloced_not_returned_by_alloc,($__internal_1_$__cuda_sm10x_tcgen05_guardrail_trap_phase_invalid_during_alloc - $__internal_0_$__cuda_sm10x_tcgen05_guardrail_trap_col_being_dealloced_not_returned_by_alloc)
$__internal_0_$__cuda_sm10x_tcgen05_guardrail_trap_col_being_dealloced_not_returned_by_alloc:
[----:B------:R-:W-:Y:S05]  /*a680*/  BPT.TRAP 0x1 ;  /* 0x000000040000795c */ /* 0x000fea0000300000 */
[----:B------:R-:W-:-:S04]  /*a690*/  HFMA2 R3, -RZ, RZ, 0, 0 ;  /* 0x00000000ff037431 */ /* 0x000fc800000001ff */
[----:B------:R-:W-:Y:S05]  /*a6a0*/  RET.REL.NODEC R2 `(_ZN7cutlass13device_kernelINS_4gemm6kernel13GemmUniversalIN4cute5tupleIJiiiiEEENS1_10collective13CollectiveMmaINS1_35MainloopSm100TmaUmmaWarpSpecializedILi2ELi2ELi4ENS5_IJNS4_1CILi4EEESB_NSA_ILi1EEEEEEEENS5_IJNSA_ILi64EEENSA_ILi256EEENSA_ILi128EEEEEENS_6half_tENS5_IJlSC_lEEESJ_SK_NS4_8TiledMMAINS4_8MMA_AtomIJNS4_20SM100_MMA_F16BF16_SSISJ_SJ_fLi64ELi256ELNS4_4UMMA5MajorE0ELSP_0ELNSO_7ScaleInE0ELSQ_0EEEEEENS4_6LayoutINS5_IJSC_SC_SC_EEENS5_IJNSA_ILi0EEESV_SV_EEEEENS5_IJNS4_10UnderscoreESY_SY_EEEEENS4_23SM90_TMA_LOAD_MULTICASTENS4_14ComposedLayoutINS4_7SwizzleILi3ELi4ELi3EEENS4_18smem_ptr_flag_bitsILi16EEENST_INS5_IJNSA_ILi8EEESF_EEENS5_IJSF_SC_EEEEEEEvNS4_8identityES11_S1B_vS1C_EENS_8epilogue10collective18CollectiveEpilogueINS1E_23Sm100TmaWarpSpecializedILi4ELi2ELi32ELb1ELb0EEEJSI_NS5_IJNST_ISF_SC_EES1J_EEESJ_SK_SJ_SK_NS1E_6fusion15FusionCallbacksIS1I_NS1L_17LinearCombinationISJ_fSJ_fLNS_15FloatRoundStyleE2EEESI_S1K_JEEENS4_5SM1004TMEM4LOAD26SM100_TMEM_LOAD_16dp256b8xENS4_13SM90_TMA_LOADES1B_NS4_17SM75_U32x4_LDSM_NENS4_14SM90_TMA_STOREES1B_NS4_17SM90_U32x4_STSM_NENS4_39AutoVectorizingCopyWithAssumedAlignmentILi128EEEEEEvvEEEEvNT_6ParamsE) ;  /* 0xffffff5802547950 */ /* 0x000fea0003c3ffff */
        .weak           $__internal_1_$__cuda_sm10x_tcgen05_guardrail_trap_phase_invalid_during_alloc
        .type           $__internal_1_$__cuda_sm10x_tcgen05_guardrail_trap_phase_invalid_during_alloc,@function
        .size           $__internal_1_$__cuda_sm10x_tcgen05_guardrail_trap_phase_invalid_during_alloc,($__internal_2_$__cuda_sm10x_tcgen05_guardrail_trap_unallocated_columns_being_dealloced - $__internal_1_$__cuda_sm10x_tcgen05_guardrail_trap_phase_invalid_during_alloc)
$__internal_1_$__cuda_sm10x_tcgen05_guardrail_trap_phase_invalid_during_alloc:
[----:B------:R-:W-:Y:S05]  /*a6b0*/  BPT.TRAP 0x1 ;  /* 0x000000040000795c */ /* 0x000fea0000300000 */
[----:B------:R-:W-:-:S04]  /*a6c0*/  MOV R5, 0x0 ;  /* 0x0000000000057802 */ /* 0x000fc80000000f00 */
[----:B------:R-:W-:Y:S05]  /*a6d0*/  RET.REL.NODEC R4 `(_ZN7cutlass13device_kernelINS_4gemm6kernel13GemmUniversalIN4cute5tupleIJiiiiEEENS1_10collective13CollectiveMmaINS1_35MainloopSm100TmaUmmaWarpSpecializedILi2ELi2ELi4ENS5_IJNS4_1CILi4EEESB_NSA_ILi1EEEEEEEENS5_IJNSA_ILi64EEENSA_ILi256EEENSA_ILi128EEEEEENS_6half_tENS5_IJlSC_lEEESJ_SK_NS4_8TiledMMAINS4_8MMA_AtomIJNS4_20SM100_MMA_F16BF16_SSISJ_SJ_fLi64ELi256ELNS4_4UMMA5MajorE0ELSP_0ELNSO_7ScaleInE0ELSQ_0EEEEEENS4_6LayoutINS5_IJSC_SC_SC_EEENS5_IJNSA_ILi0EEESV_SV_EEEEENS5_IJNS4_10UnderscoreESY_SY_EEEEENS4_23SM90_TMA_LOAD_MULTICASTENS4_14ComposedLayoutINS4_7SwizzleILi3ELi4ELi3EEENS4_18smem_ptr_flag_bitsILi16EEENST_INS5_IJNSA_ILi8EEESF_EEENS5_IJSF_SC_EEEEEEEvNS4_8identityES11_S1B_vS1C_EENS_8epilogue10collective18CollectiveEpilogueINS1E_23Sm100TmaWarpSpecializedILi4ELi2ELi32ELb1ELb0EEEJSI_NS5_IJNST_ISF_SC_EES1J_EEESJ_SK_SJ_SK_NS1E_6fusion15FusionCallbacksIS1I_NS1L_17LinearCombinationISJ_fSJ_fLNS_15FloatRoundStyleE2EEESI_S1K_JEEENS4_5SM1004TMEM4LOAD26SM100_TMEM_LOAD_16dp256b8xENS4_13SM90_TMA_LOADES1B_NS4_17SM75_U32x4_LDSM_NENS4_14SM90_TMA_STOREES1B_NS4_17SM90_U32x4_STSM_NENS4_39AutoVectorizingCopyWithAssumedAlignmentILi128EEEEEEvvEEEEvNT_6ParamsE) ;  /* 0xffffff5804487950 */ /* 0x000fea0003c3ffff */
        .weak           $__internal_2_$__cuda_sm10x_tcgen05_guardrail_trap_unallocated_columns_being_dealloced
        .type           $__internal_2_$__cuda_sm10x_tcgen05_guardrail_trap_unallocated_columns_being_dealloced,@function
        .size           $__internal_2_$__cuda_sm10x_tcgen05_guardrail_trap_unallocated_columns_being_dealloced,(.L_x_181 - $__internal_2_$__cuda_sm10x_tcgen05_guardrail_trap_unallocated_columns_being_dealloced)
$__internal_2_$__cuda_sm10x_tcgen05_guardrail_trap_unallocated_columns_being_dealloced:
[----:B------:R-:W-:Y:S05]  /*a6e0*/  BPT.TRAP 0x1 ;  /* 0x000000040000795c */ /* 0x000fea0000300000 */
[----:B------:R-:W-:-:S04]  /*a6f0*/  HFMA2 R3, -RZ, RZ, 0, 0 ;  /* 0x00000000ff037431 */ /* 0x000fc800000001ff */
[----:B------:R-:W-:Y:S05]  /*a700*/  RET.REL.NODEC R2 `(_ZN7cutlass13device_kernelINS_4gemm6kernel13GemmUniversalIN4cute5tupleIJiiiiEEENS1_10collective13CollectiveMmaINS1_35MainloopSm100TmaUmmaWarpSpecializedILi2ELi2ELi4ENS5_IJNS4_1CILi4EEESB_NSA_ILi1EEEEEEEENS5_IJNSA_ILi64EEENSA_ILi256EEENSA_ILi128EEEEEENS_6half_tENS5_IJlSC_lEEESJ_SK_NS4_8TiledMMAINS4_8MMA_AtomIJNS4_20SM100_MMA_F16BF16_SSISJ_SJ_fLi64ELi256ELNS4_4UMMA5MajorE0ELSP_0ELNSO_7ScaleInE0ELSQ_0EEEEEENS4_6LayoutINS5_IJSC_SC_SC_EEENS5_IJNSA_ILi0EEESV_SV_EEEEENS5_IJNS4_10UnderscoreESY_SY_EEEEENS4_23SM90_TMA_LOAD_MULTICASTENS4_14ComposedLayoutINS4_7SwizzleILi3ELi4ELi3EEENS4_18smem_ptr_flag_bitsILi16EEENST_INS5_IJNSA_ILi8EEESF_EEENS5_IJSF_SC_EEEEEEEvNS4_8identityES11_S1B_vS1C_EENS_8epilogue10collective18CollectiveEpilogueINS1E_23Sm100TmaWarpSpecializedILi4ELi2ELi32ELb1ELb0EEEJSI_NS5_IJNST_ISF_SC_EES1J_EEESJ_SK_SJ_SK_NS1E_6fusion15FusionCallbacksIS1I_NS1L_17LinearCombinationISJ_fSJ_fLNS_15FloatRoundStyleE2EEESI_S1K_JEEENS4_5SM1004TMEM4LOAD26SM100_TMEM_LOAD_16dp256b8xENS4_13SM90_TMA_LOADES1B_NS4_17SM75_U32x4_LDSM_NENS4_14SM90_TMA_STOREES1B_NS4_17SM90_U32x4_STSM_NENS4_39AutoVectorizingCopyWithAssumedAlignmentILi128EEEEEEvvEEEEvNT_6ParamsE) ;  /* 0xffffff58023c7950 */ /* 0x000fea0003c3ffff */
.L_x_180:
[----:B------:R-:W-:-:S00]  /*a710*/  BRA `(.L_x_180) ;  /* 0xfffffffc00fc7947 */ /* 0x000fc0000383ffff */
[----:B------:R-:W-:-:S00]  /*a720*/  NOP ;  /* 0x0000000000007918 */ /* 0x000fc00000000000 */
        /* <DEDUP_REMOVED lines=13> */
.L_x_181:


//--------------------- .nv.global.init           --------------------------
	.section	.nv.global.init,"aw",@progbits
.nv.global.init:
	.type		$str$27,@object
	.size		$str$27,($str$28 - $str$27)
$str$27:
        /*0000*/ 	.byte	0x28, 0x61, 0x64, 0x64, 0x72, 0x65, 0x73, 0x73, 0x20, 0x26, 0x20, 0x6d, 0x61, 0x73, 0x6b, 0x29
        /*0010*/ 	.byte	0x20, 0x3d, 0x3d, 0x20, 0x30, 0x00
	.type		$str$28,@object
	.size		$str$28,($str$26 - $str$28)
$str$28:
        /*0016*/ 	.byte	0x2f, 0x74, 0x6d, 0x70, 0x2f, 0x63, 0x75, 0x74, 0x6c, 0x61, 0x73, 0x73, 0x5f, 0x73, 0x77, 0x65
        /*0026*/ 	.byte	0x65, 0x70, 0x5f, 0x73, 0x72, 0x63, 0x2f, 0x69, 0x6e, 0x63, 0x6c, 0x75, 0x64, 0x65, 0x2f, 0x63
        /*0036*/ 	.byte	0x75, 0x74, 0x65, 0x2f, 0x70, 0x6f, 0x69, 0x6e, 0x74, 0x65, 0x72, 0x5f, 0x66, 0x6c, 0x61, 0x67
        /*0046*/ 	.byte	0x67, 0x65, 0x64, 0x2e, 0x68, 0x70, 0x70, 0x00
	.type		$str$26,@object
	.size		$str$26,($str$25 - $str$26)
$str$26:
        /*004e*/ 	.byte	0x2f, 0x74, 0x6d, 0x70, 0x2f, 0x63, 0x75, 0x74, 0x6c, 0x61, 0x73, 0x73, 0x5f, 0x73, 0x77, 0x65
        /*005e*/ 	.byte	0x65, 0x70, 0x5f, 0x73, 0x72, 0x63, 0x2f, 0x69, 0x6e, 0x63, 0x6c, 0x75, 0x64, 0x65, 0x2f, 0x63
        /*006e*/ 	.byte	0x75, 0x74, 0x65, 0x2f, 0x61, 0x74, 0x6f, 0x6d, 0x2f, 0x63, 0x6f, 0x70, 0x79, 0x5f, 0x74, 0x72
        /*007e*/ 	.byte	0x61, 0x69, 0x74, 0x73, 0x5f, 0x73, 0x6d, 0x31, 0x30, 0x30, 0x2e, 0x68, 0x70, 0x70, 0x00
	.type		$str$25,@object
	.size		$str$25,(__unnamed_1 - $str$25)
$str$25:
        /*008d*/ 	.byte	0x28, 0x28, 0x75, 0x69, 0x6e, 0x74, 0x33, 0x32, 0x5f, 0x74, 0x28, 0x74, 0x68, 0x72, 0x65, 0x61
        /*009d*/ 	.byte	0x64, 0x49, 0x64, 0x78, 0x2e, 0x78, 0x29, 0x20, 0x2f, 0x20, 0x33, 0x32, 0x29, 0x20, 0x25, 0x20
        /*00ad*/ 	.byte	0x34, 0x29, 0x20, 0x3d, 0x3d, 0x20, 0x28, 0x28, 0x28, 0x74, 0x6d, 0x65, 0x6d, 0x5f, 0x61, 0x64
        /*00bd*/ 	.byte	0x64, 0x72, 0x20, 0x3e, 0x3e, 0x20, 0x31, 0x36, 0x29, 0x20, 0x2f, 0x20, 0x33, 0x32, 0x29, 0x20
        /*00cd*/ 	.byte	0x25, 0x20, 0x34, 0x29, 0x00
	.type		__unnamed_1,@object
	.size		__unnamed_1,(__unnamed_2 - __unnamed_1)
__unnamed_1:
        /*00d2*/ 	.byte	0x61, 0x75, 0x74, 0x6f, 0x20, 0x63, 0x75, 0x74, 0x65, 0x3a, 0x3a, 0x61, 0x73, 0x5f, 0x70, 0x6f
        /* <DEDUP_REMOVED lines=24> */
        /*0262*/ 	.byte	0x3e, 0x3e, 0x3e, 0x5d, 0x00
	.type		__unnamed_2,@object
	.size		__unnamed_2,(.L_2 - __unnamed_2)
__unnamed_2:
        /* <DEDUP_REMOVED lines=46> */
        /*0547*/ 	.byte	0x75, 0x74, 0x65, 0x3a, 0x3a, 0x43, 0x3c, 0x30, 0x3e, 0x3e, 0x3e, 0x3e, 0x5d, 0x00
.L_2:


//--------------------- .nv.shared._ZN7cutlass13device_kernelINS_4gemm6kernel13GemmUniversalIN4cute5tupleIJiiiiEEENS1_10collective13CollectiveMmaINS1_35MainloopSm100TmaUmmaWarpSpecializedILi2ELi2ELi4ENS5_IJNS4_1CILi4EEESB_NSA_ILi1EEEEEEEENS5_IJNSA_ILi64EEENSA_ILi256EEENSA_ILi128EEEEEENS_6half_tENS5_IJlSC_lEEESJ_SK_NS4_8TiledMMAINS4_8MMA_AtomIJNS4_20SM100_MMA_F16BF16_SSISJ_SJ_fLi64ELi256ELNS4_4UMMA5MajorE0ELSP_0ELNSO_7ScaleInE0ELSQ_0EEEEEENS4_6LayoutINS5_IJSC_SC_SC_EEENS5_IJNSA_ILi0EEESV_SV_EEEEENS5_IJNS4_10UnderscoreESY_SY_EEEEENS4_23SM90_TMA_LOAD_MULTICASTENS4_14ComposedLayoutINS4_7SwizzleILi3ELi4ELi3EEENS4_18smem_ptr_flag_bitsILi16EEENST_INS5_IJNSA_ILi8EEESF_EEENS5_IJSF_SC_EEEEEEEvNS4_8identityES11_S1B_vS1C_EENS_8epilogue10collective18CollectiveEpilogueINS1E_23Sm100TmaWarpSpecializedILi4ELi2ELi32ELb1ELb0EEEJSI_NS5_IJNST_ISF_SC_EES1J_EEESJ_SK_SJ_SK_NS1E_6fusion15FusionCallbacksIS1I_NS1L_17LinearCombinationISJ_fSJ_fLNS_15FloatRoundStyleE2EEESI_S1K_JEEENS4_5SM1004TMEM4LOAD26SM100_TMEM_LOAD_16dp256b8xENS4_13SM90_TMA_LOADES1B_NS4_17SM75_U32x4_LDSM_NENS4_14SM90_TMA_STOREES1B_NS4_17SM90_U32x4_STSM_NENS4_39AutoVectorizingCopyWithAssumedAlignmentILi128EEEEEEvvEEEEvNT_6ParamsE --------------------------
	.section	.nv.shared._ZN7cutlass13device_kernelINS_4gemm6kernel13GemmUniversalIN4cute5tupleIJiiiiEEENS1_10collective13CollectiveMmaINS1_35MainloopSm100TmaUmmaWarpSpecializedILi2ELi2ELi4ENS5_IJNS4_1CILi4EEESB_NSA_ILi1EEEEEEEENS5_IJNSA_ILi64EEENSA_ILi256EEENSA_ILi128EEEEEENS_6half_tENS5_IJlSC_lEEESJ_SK_NS4_8TiledMMAINS4_8MMA_AtomIJNS4_20SM100_MMA_F16BF16_SSISJ_SJ_fLi64ELi256ELNS4_4UMMA5MajorE0ELSP_0ELNSO_7ScaleInE0ELSQ_0EEEEEENS4_6LayoutINS5_IJSC_SC_SC_EEENS5_IJNSA_ILi0EEESV_SV_EEEEENS5_IJNS4_10UnderscoreESY_SY_EEEEENS4_23SM90_TMA_LOAD_MULTICASTENS4_14ComposedLayoutINS4_7SwizzleILi3ELi4ELi3EEENS4_18smem_ptr_flag_bitsILi16EEENST_INS5_IJNSA_ILi8EEESF_EEENS5_IJSF_SC_EEEEEEEvNS4_8identityES11_S1B_vS1C_EENS_8epilogue10collective18CollectiveEpilogueINS1E_23Sm100TmaWarpSpecializedILi4ELi2ELi32ELb1ELb0EEEJSI_NS5_IJNST_ISF_SC_EES1J_EEESJ_SK_SJ_SK_NS1E_6fusion15FusionCallbacksIS1I_NS1L_17LinearCombinationISJ_fSJ_fLNS_15FloatRoundStyleE2EEESI_S1K_JEEENS4_5SM1004TMEM4LOAD26SM100_TMEM_LOAD_16dp256b8xENS4_13SM90_TMA_LOADES1B_NS4_17SM75_U32x4_LDSM_NENS4_14SM90_TMA_STOREES1B_NS4_17SM90_U32x4_STSM_NENS4_39AutoVectorizingCopyWithAssumedAlignmentILi128EEEEEEvvEEEEvNT_6ParamsE,"aw",@nobits
	.sectionflags	@""
	.align	16
	.zero		1024


//--------------------- .nv.shared.reserved.0     --------------------------
	.section	.nv.shared.reserved.0,"aw",@nobits
	.weak		__nv_reservedSMEM_offset_0_alias
	.size		__nv_reservedSMEM_offset_0_alias, 0, 64
	.other		__nv_reservedSMEM_offset_0_alias,@"STO_CUDA_RESERVED_SHARED STV_DEFAULT"
__nv_reservedSMEM_offset_0_alias:
	.zero		0
.nv.shared.reserved.0:
	.zero		64
	.weak		__nv_reservedSMEM_tcgen05_partition
	.type		__nv_reservedSMEM_tcgen05_partition,@object
	.size		__nv_reservedSMEM_tcgen05_partition,(.L_0 - __nv_reservedSMEM_tcgen05_partition)
__nv_reservedSMEM_tcgen05_partition:
	.zero		32
.L_0:


//--------------------- .nv.global                --------------------------
	.section	.nv.global,"aw",@nobits
.nv.global:
	.type		_ZN40_INTERNAL_cb70d1d9_4_k_cu_90de4a44_355824cute1_E,@object
	.size		_ZN40_INTERNAL_cb70d1d9_4_k_cu_90de4a44_355824cute1_E,(_ZN40_INTERNAL_cb70d1d9_4_k_cu_90de4a44_355824cuda3std3__45__cpo6cbeginE - _ZN40_INTERNAL_cb70d1d9_4_k_cu_90de4a44_355824cute1_E)
_ZN40_INTERNAL_cb70d1d9_4_k_cu_90de4a44_355824cute1_E:
	.zero		1
	.type		_ZN40_INTERNAL_cb70d1d9_4_k_cu_90de4a44_355824cuda3std3__45__cpo6cbeginE,@object
	.size		_ZN40_INTERNAL_cb70d1d9_4_k_cu_90de4a44_355824cuda3std3__45__cpo6cbeginE,(_ZN40_INTERNAL_cb70d1d9_4_k_cu_90de4a44_355824cuda3std3__48in_placeE - _ZN40_INTERNAL_cb70d1d9_4_k_cu_90de4a44_355824cuda3std3__45__cpo6cbeginE)
_ZN40_INTERNAL_cb70d1d9_4_k_cu_90de4a44_355824cuda3std3__45__cpo6cbeginE:
	.zero		1
	.type		_ZN40_INTERNAL_cb70d1d9_4_k_cu_90de4a44_355824cuda3std3__48in_placeE,@object
	.size		_ZN40_INTERNAL_cb70d1d9_4_k_cu_90de4a44_355824cuda3std3__48in_placeE,(_ZN40_INTERNAL_cb70d1d9_4_k_cu_90de4a44_355824cuda3std6ranges3__45__cpo9iter_moveE - _ZN40_INTERNAL_cb70d1d9_4_k_cu_90de4a44_355824cuda3std3__48in_placeE)
_ZN40_INTERNAL_cb70d1d9_4_k_cu_90de4a44_355824cuda3std3__48in_placeE:
	.zero		1
	.type		_ZN40_INTERNAL_cb70d1d9_4_k_cu_90de4a44_355824cuda3std6ranges3__45__cpo9iter_moveE,@object
	.size		_ZN40_INTERNAL_cb70d1d9_4_k_cu_90de4a44_355824cuda3std6ranges3__45__cpo9iter_moveE,(_ZN40_INTERNAL_cb70d1d9_4_k_cu_90de4a44_355824cuda3std3__45__cpo5beginE - _ZN40_INTERNAL_cb70d1d9_4_k_cu_90de4a44_355824cuda3std6ranges3__45__cpo9iter_moveE)
_ZN40_INTERNAL_cb70d1d9_4_k_cu_90de4a44_355824cuda3std6ranges3__45__cpo9iter_moveE:
	.zero		1
	.type		_ZN40_INTERNAL_cb70d1d9_4_k_cu_90de4a44_355824cuda3std3__45__cpo5beginE,@object
	.size		_ZN40_INTERNAL_cb70d1d9_4_k_cu_90de4a44_355824cuda3std3__45__cpo5beginE,(_ZN40_INTERNAL_cb70d1d9_4_k_cu_90de4a44_355824cuda3std3__442_GLOBAL__N__cb70d1d9_4_k_cu_90de4a44_355826ignoreE - _ZN40_INTERNAL_cb70d1d9_4_k_cu_90de4a44_355824cuda3std3__45__cpo5beginE)
_ZN40_INTERNAL_cb70d1d9_4_k_cu_90de4a44_355824cuda3std3__45__cpo5beginE:
	.zero		1
	.type		_ZN40_INTERNAL_cb70d1d9_4_k_cu_90de4a44_355824cuda3std3__442_GLOBAL__N__cb70d1d9_4_k_cu_90de4a44_355826ignoreE,@object
	.size		_ZN40_INTERNAL_cb70d1d9_4_k_cu_90de4a44_355824cuda3std3__442_GLOBAL__N__cb70d1d9_4_k_cu_90de4a44_355826ignoreE,(_ZN40_INTERNAL_cb70d1d9_4_k_cu_90de4a44_355824cute7productE - _ZN40_INTERNAL_cb70d1d9_4_k_cu_90de4a44_355824cuda3std3__442_GLOBAL__N__cb70d1d9_4_k_cu_90de4a44_355826ignoreE)
_ZN40_INTERNAL_cb70d1d9_4_k_cu_90de4a44_355824cuda3std3__442_GLOBAL__N__cb70d1d9_4_k_cu_90de4a44_355826ignoreE:
	.zero		1
	.type		_ZN40_INTERNAL_cb70d1d9_4_k_cu_90de4a44_355824cute7productE,@object
	.size		_ZN40_INTERNAL_cb70d1d9_4_k_cu_90de4a44_355824cute7productE,(_ZN40_INTERNAL_cb70d1d9_4_k_cu_90de4a44_355824cuda3std3__45__cpo3endE - _ZN40_INTERNAL_cb70d1d9_4_k_cu_90de4a44_355824cute7productE)
_ZN40_INTERNAL_cb70d1d9_4_k_cu_90de4a44_355824cute7productE:
	.zero		1
	.type		_ZN40_INTERNAL_cb70d1d9_4_k_cu_90de4a44_355824cuda3std3__45__cpo3endE,@object
	.size		_ZN40_INTERNAL_cb70d1d9_4_k_cu_90de4a44_355824cuda3std3__45__cpo3endE,(_ZN40_INTERNAL_cb70d1d9_4_k_cu_90de4a44_355824cuda3std3__419piecewise_constructE - _ZN40_INTERNAL_cb70d1d9_4_k_cu_90de4a44_355824cuda3std3__45__cpo3endE)
_ZN40_INTERNAL_cb70d1d9_4_k_cu_90de4a44_355824cuda3std3__45__cpo3endE:
	.zero		1
	.type		_ZN40_INTERNAL_cb70d1d9_4_k_cu_90de4a44_355824cuda3std3__419piecewise_constructE,@object
	.size		_ZN40_INTERNAL_cb70d1d9_4_k_cu_90de4a44_355824cuda3std3__419piecewise_constructE,(_ZN40_INTERNAL_cb70d1d9_4_k_cu_90de4a44_355824cuda3std3__45__cpo4cendE - _ZN40_INTERNAL_cb70d1d9_4_k_cu_90de4a44_355824cuda3std3__419piecewise_constructE)
_ZN40_INTERNAL_cb70d1d9_4_k_cu_90de4a44_355824cuda3std3__419piecewise_constructE:
	.zero		1
	.type		_ZN40_INTERNAL_cb70d1d9_4_k_cu_90de4a44_355824cuda3std3__45__cpo4cendE,@object
	.size		_ZN40_INTERNAL_cb70d1d9_4_k_cu_90de4a44_355824cuda3std3__45__cpo4cendE,(_ZN40_INTERNAL_cb70d1d9_4_k_cu_90de4a44_355824cuda3std6ranges3__45__cpo4swapE - _ZN40_INTERNAL_cb70d1d9_4_k_cu_90de4a44_355824cuda3std3__45__cpo4cendE)
_ZN40_INTERNAL_cb70d1d9_4_k_cu_90de4a44_355824cuda3std3__45__cpo4cendE:
	.zero		1
	.type		_ZN40_INTERNAL_cb70d1d9_4_k_cu_90de4a44_355824cuda3std6ranges3__45__cpo4swapE,@object
	.size		_ZN40_INTERNAL_cb70d1d9_4_k_cu_90de4a44_355824cuda3std6ranges3__45__cpo4swapE,(.L_10 - _ZN40_INTERNAL_cb70d1d9_4_k_cu_90de4a44_355824cuda3std6ranges3__45__cpo4swapE)
_ZN40_INTERNAL_cb70d1d9_4_k_cu_90de4a44_355824cuda3std6ranges3__45__cpo4swapE:
	.zero		1
.L_10:


//--------------------- .nv.constant0._ZN7cutlass13device_kernelINS_4gemm6kernel13GemmUniversalIN4cute5tupleIJiiiiEEENS1_10collective13CollectiveMmaINS1_35MainloopSm100TmaUmmaWarpSpecializedILi2ELi2ELi4ENS5_IJNS4_1CILi4EEESB_NSA_ILi1EEEEEEEENS5_IJNSA_ILi64EEENSA_ILi256EEENSA_ILi128EEEEEENS_6half_tENS5_IJlSC_lEEESJ_SK_NS4_8TiledMMAINS4_8MMA_AtomIJNS4_20SM100_MMA_F16BF16_SSISJ_SJ_fLi64ELi256ELNS4_4UMMA5MajorE0ELSP_0ELNSO_7ScaleInE0ELSQ_0EEEEEENS4_6LayoutINS5_IJSC_SC_SC_EEENS5_IJNSA_ILi0EEESV_SV_EEEEENS5_IJNS4_10UnderscoreESY_SY_EEEEENS4_23SM90_TMA_LOAD_MULTICASTENS4_14ComposedLayoutINS4_7SwizzleILi3ELi4ELi3EEENS4_18smem_ptr_flag_bitsILi16EEENST_INS5_IJNSA_ILi8EEESF_EEENS5_IJSF_SC_EEEEEEEvNS4_8identityES11_S1B_vS1C_EENS_8epilogue10collective18CollectiveEpilogueINS1E_23Sm100TmaWarpSpecializedILi4ELi2ELi32ELb1ELb0EEEJSI_NS5_IJNST_ISF_SC_EES1J_EEESJ_SK_SJ_SK_NS1E_6fusion15FusionCallbacksIS1I_NS1L_17LinearCombinationISJ_fSJ_fLNS_15FloatRoundStyleE2EEESI_S1K_JEEENS4_5SM1004TMEM4LOAD26SM100_TMEM_LOAD_16dp256b8xENS4_13SM90_TMA_LOADES1B_NS4_17SM75_U32x4_LDSM_NENS4_14SM90_TMA_STOREES1B_NS4_17SM90_U32x4_STSM_NENS4_39AutoVectorizingCopyWithAssumedAlignmentILi128EEEEEEvvEEEEvNT_6ParamsE --------------------------
	.section	.nv.constant0._ZN7cutlass13device_kernelINS_4gemm6kernel13GemmUniversalIN4cute5tupleIJiiiiEEENS1_10collective13CollectiveMmaINS1_35MainloopSm100TmaUmmaWarpSpecializedILi2ELi2ELi4ENS5_IJNS4_1CILi4EEESB_NSA_ILi1EEEEEEEENS5_IJNSA_ILi64EEENSA_ILi256EEENSA_ILi128EEEEEENS_6half_tENS5_IJlSC_lEEESJ_SK_NS4_8TiledMMAINS4_8MMA_AtomIJNS4_20SM100_MMA_F16BF16_SSISJ_SJ_fLi64ELi256ELNS4_4UMMA5MajorE0ELSP_0ELNSO_7ScaleInE0ELSQ_0EEEEEENS4_6LayoutINS5_IJSC_SC_SC_EEENS5_IJNSA_ILi0EEESV_SV_EEEEENS5_IJNS4_10UnderscoreESY_SY_EEEEENS4_23SM90_TMA_LOAD_MULTICASTENS4_14ComposedLayoutINS4_7SwizzleILi3ELi4ELi3EEENS4_18smem_ptr_flag_bitsILi16EEENST_INS5_IJNSA_ILi8EEESF_EEENS5_IJSF_SC_EEEEEEEvNS4_8identityES11_S1B_vS1C_EENS_8epilogue10collective18CollectiveEpilogueINS1E_23Sm100TmaWarpSpecializedILi4ELi2ELi32ELb1ELb0EEEJSI_NS5_IJNST_ISF_SC_EES1J_EEESJ_SK_SJ_SK_NS1E_6fusion15FusionCallbacksIS1I_NS1L_17LinearCombinationISJ_fSJ_fLNS_15FloatRoundStyleE2EEESI_S1K_JEEENS4_5SM1004TMEM4LOAD26SM100_TMEM_LOAD_16dp256b8xENS4_13SM90_TMA_LOADES1B_NS4_17SM75_U32x4_LDSM_NENS4_14SM90_TMA_STOREES1B_NS4_17SM90_U32x4_STSM_NENS4_39AutoVectorizingCopyWithAssumedAlignmentILi128EEEEEEvvEEEEvNT_6ParamsE,"a",@progbits
	.sectionflags	@""
	.align	4
.nv.constant0._ZN7cutlass13device_kernelINS_4gemm6kernel13GemmUniversalIN4cute5tupleIJiiiiEEENS1_10collective13CollectiveMmaINS1_35MainloopSm100TmaUmmaWarpSpecializedILi2ELi2ELi4ENS5_IJNS4_1CILi4EEESB_NSA_ILi1EEEEEEEENS5_IJNSA_ILi64EEENSA_ILi256EEENSA_ILi128EEEEEENS_6half_tENS5_IJlSC_lEEESJ_SK_NS4_8TiledMMAINS4_8MMA_AtomIJNS4_20SM100_MMA_F16BF16_SSISJ_SJ_fLi64ELi256ELNS4_4UMMA5MajorE0ELSP_0ELNSO_7ScaleInE0ELSQ_0EEEEEENS4_6LayoutINS5_IJSC_SC_SC_EEENS5_IJNSA_ILi0EEESV_SV_EEEEENS5_IJNS4_10UnderscoreESY_SY_EEEEENS4_23SM90_TMA_LOAD_MULTICASTENS4_14ComposedLayoutINS4_7SwizzleILi3ELi4ELi3EEENS4_18smem_ptr_flag_bitsILi16EEENST_INS5_IJNSA_ILi8EEESF_EEENS5_IJSF_SC_EEEEEEEvNS4_8identityES11_S1B_vS1C_EENS_8epilogue10collective18CollectiveEpilogueINS1E_23Sm100TmaWarpSpecializedILi4ELi2ELi32ELb1ELb0EEEJSI_NS5_IJNST_ISF_SC_EES1J_EEESJ_SK_SJ_SK_NS1E_6fusion15FusionCallbacksIS1I_NS1L_17LinearCombinationISJ_fSJ_fLNS_15FloatRoundStyleE2EEESI_S1K_JEEENS4_5SM1004TMEM4LOAD26SM100_TMEM_LOAD_16dp256b8xENS4_13SM90_TMA_LOADES1B_NS4_17SM75_U32x4_LDSM_NENS4_14SM90_TMA_STOREES1B_NS4_17SM90_U32x4_STSM_NENS4_39AutoVectorizingCopyWithAssumedAlignmentILi128EEEEEEvvEEEEvNT_6ParamsE:
	.zero		2944


//--------------------- SYMBOLS --------------------------

	.type		.nv.reservedSmem.offset0,@object
	.size		.nv.reservedSmem.offset0,0x4
	.type		.nv.reservedSmem.cap,@object
	.size		.nv.reservedSmem.cap,0x4
	.type		__assertfail,@function
